//
// Generated by NVIDIA NVVM Compiler
//
// Compiler Build ID: CL-36424714
// Cuda compilation tools, release 13.0, V13.0.88
// Based on NVVM 20.0.0
//

.version 9.0
.target sm_100
.address_size 64

	// .globl	_Z8mykerneliPiPd
.global .align 4 .b8 precalc_xorwow_matrix[102400];
.global .align 4 .b8 precalc_xorwow_offset_matrix[102400];
.global .align 4 .b8 mrg32k3aM1[2304];
.global .align 4 .b8 mrg32k3aM2[2304];
.global .align 4 .b8 mrg32k3aM1SubSeq[2016];
.global .align 4 .b8 mrg32k3aM2SubSeq[2016];
.global .align 4 .b8 mrg32k3aM1Seq[2304];
.global .align 4 .b8 mrg32k3aM2Seq[2304];
.const .align 8 .b8 __cr_lgamma_table[72];
.extern .shared .align 16 .b8 sdata[];

.visible .entry _Z8mykerneliPiPd(
	.param .u32 _Z8mykerneliPiPd_param_0,
	.param .u64 .ptr .align 1 _Z8mykerneliPiPd_param_1,
	.param .u64 .ptr .align 1 _Z8mykerneliPiPd_param_2
)
{
	.reg .pred 	%p<15>;
	.reg .b32 	%r<58>;
	.reg .b64 	%rd<53>;
	.reg .b64 	%fd<21>;

	ld.param.u32 	%r23, [_Z8mykerneliPiPd_param_0];
	ld.param.u64 	%rd22, [_Z8mykerneliPiPd_param_1];
	ld.param.u64 	%rd23, [_Z8mykerneliPiPd_param_2];
	cvta.to.global.u64 	%rd49, %rd23;
	mov.u32 	%r1, %ctaid.x;
	mov.u32 	%r57, %ntid.x;
	mov.u32 	%r3, %tid.x;
	mad.lo.s32 	%r25, %r1, %r57, %r3;
	mov.u32 	%r26, %nctaid.x;
	mul.lo.s32 	%r4, %r26, %r57;
	cvt.s64.s32 	%rd2, %r25;
	mul.wide.s32 	%rd24, %r25, 8;
	add.s64 	%rd51, %rd49, %rd24;
	cvt.s64.s32 	%rd4, %r23;
	mul.wide.s32 	%rd25, %r23, 8;
	add.s64 	%rd50, %rd51, %rd25;
	setp.lt.s32 	%p1, %r23, 1;
	mov.b32 	%r56, 0;
	@%p1 bra 	$L__BB0_8;
	max.s32 	%r29, %r23, %r4;
	add.s32 	%r30, %r29, -1;
	div.u32 	%r31, %r30, %r4;
	add.s32 	%r5, %r31, 1;
	and.b32  	%r6, %r5, 3;
	setp.lt.u32 	%p2, %r31, 3;
	mov.b32 	%r56, 0;
	@%p2 bra 	$L__BB0_5;
	and.b32  	%r33, %r5, -4;
	mul.wide.s32 	%rd26, %r4, 24;
	add.s64 	%rd27, %rd4, %rd2;
	shl.b64 	%rd28, %rd27, 3;
	add.s64 	%rd6, %rd26, %rd28;
	mul.wide.s32 	%rd29, %r4, 16;
	shl.b64 	%rd30, %rd4, 3;
	shl.b64 	%rd7, %rd2, 3;
	add.s64 	%rd10, %rd30, %rd7;
	add.s64 	%rd8, %rd10, %rd29;
	mul.wide.s32 	%rd31, %r4, 8;
	add.s64 	%rd9, %rd10, %rd31;
	add.s64 	%rd11, %rd26, %rd7;
	add.s64 	%rd12, %rd31, %rd7;
	neg.s32 	%r50, %r33;
	mov.b32 	%r56, 0;
$L__BB0_3:
	add.s64 	%rd32, %rd49, %rd10;
	add.s64 	%rd33, %rd49, %rd7;
	ld.global.f64 	%fd1, [%rd33];
	ld.global.f64 	%fd2, [%rd32];
	mul.f64 	%fd3, %fd2, %fd2;
	fma.rn.f64 	%fd4, %fd1, %fd1, %fd3;
	setp.lt.f64 	%p3, %fd4, 0d3FF0000000000000;
	selp.u32 	%r34, 1, 0, %p3;
	add.s32 	%r35, %r56, %r34;
	add.s64 	%rd34, %rd49, %rd12;
	add.s64 	%rd35, %rd49, %rd9;
	ld.global.f64 	%fd5, [%rd34];
	ld.global.f64 	%fd6, [%rd35];
	mul.f64 	%fd7, %fd6, %fd6;
	fma.rn.f64 	%fd8, %fd5, %fd5, %fd7;
	setp.lt.f64 	%p4, %fd8, 0d3FF0000000000000;
	selp.u32 	%r36, 1, 0, %p4;
	add.s32 	%r37, %r35, %r36;
	mul.wide.s32 	%rd36, %r4, 16;
	add.s64 	%rd37, %rd36, %rd7;
	add.s64 	%rd38, %rd49, %rd37;
	add.s64 	%rd39, %rd49, %rd8;
	ld.global.f64 	%fd9, [%rd38];
	ld.global.f64 	%fd10, [%rd39];
	mul.f64 	%fd11, %fd10, %fd10;
	fma.rn.f64 	%fd12, %fd9, %fd9, %fd11;
	setp.lt.f64 	%p5, %fd12, 0d3FF0000000000000;
	selp.u32 	%r38, 1, 0, %p5;
	add.s32 	%r39, %r37, %r38;
	add.s64 	%rd40, %rd49, %rd11;
	add.s64 	%rd41, %rd49, %rd6;
	ld.global.f64 	%fd13, [%rd40];
	ld.global.f64 	%fd14, [%rd41];
	mul.f64 	%fd15, %fd14, %fd14;
	fma.rn.f64 	%fd16, %fd13, %fd13, %fd15;
	setp.lt.f64 	%p6, %fd16, 0d3FF0000000000000;
	selp.u32 	%r40, 1, 0, %p6;
	add.s32 	%r56, %r39, %r40;
	mul.wide.s32 	%rd42, %r4, 32;
	add.s64 	%rd49, %rd49, %rd42;
	add.s32 	%r50, %r50, 4;
	setp.ne.s32 	%p7, %r50, 0;
	@%p7 bra 	$L__BB0_3;
	add.s64 	%rd50, %rd49, %rd10;
	add.s64 	%rd51, %rd49, %rd7;
$L__BB0_5:
	setp.eq.s32 	%p8, %r6, 0;
	@%p8 bra 	$L__BB0_8;
	mul.wide.s32 	%rd19, %r4, 8;
	neg.s32 	%r54, %r6;
	mov.b64 	%rd52, 0;
$L__BB0_7:
	.pragma "nounroll";
	add.s64 	%rd44, %rd50, %rd52;
	add.s64 	%rd45, %rd51, %rd52;
	ld.global.f64 	%fd17, [%rd45];
	ld.global.f64 	%fd18, [%rd44];
	mul.f64 	%fd19, %fd18, %fd18;
	fma.rn.f64 	%fd20, %fd17, %fd17, %fd19;
	setp.lt.f64 	%p9, %fd20, 0d3FF0000000000000;
	selp.u32 	%r41, 1, 0, %p9;
	add.s32 	%r56, %r56, %r41;
	add.s64 	%rd52, %rd52, %rd19;
	add.s32 	%r54, %r54, 1;
	setp.ne.s32 	%p10, %r54, 0;
	@%p10 bra 	$L__BB0_7;
$L__BB0_8:
	shl.b32 	%r42, %r3, 2;
	mov.u32 	%r43, sdata;
	add.s32 	%r20, %r43, %r42;
	st.shared.u32 	[%r20], %r56;
	bar.sync 	0;
	setp.lt.u32 	%p11, %r57, 2;
	@%p11 bra 	$L__BB0_12;
$L__BB0_9:
	shr.u32 	%r22, %r57, 1;
	setp.ge.u32 	%p12, %r3, %r22;
	@%p12 bra 	$L__BB0_11;
	shl.b32 	%r44, %r22, 2;
	add.s32 	%r45, %r20, %r44;
	ld.shared.u32 	%r46, [%r45];
	ld.shared.u32 	%r47, [%r20];
	add.s32 	%r48, %r47, %r46;
	st.shared.u32 	[%r20], %r48;
$L__BB0_11:
	bar.sync 	0;
	setp.gt.u32 	%p13, %r57, 3;
	mov.u32 	%r57, %r22;
	@%p13 bra 	$L__BB0_9;
$L__BB0_12:
	setp.ne.s32 	%p14, %r3, 0;
	@%p14 bra 	$L__BB0_14;
	ld.shared.u32 	%r49, [sdata];
	cvta.to.global.u64 	%rd46, %rd22;
	mul.wide.u32 	%rd47, %r1, 4;
	add.s64 	%rd48, %rd46, %rd47;
	st.global.u32 	[%rd48], %r49;
$L__BB0_14:
	ret;

}


// ===== COMPILED SASS (sm_100) =====

	.target	sm_100

	.elftype	@"ET_EXEC"


//--------------------- .note.nv.tkinfo           --------------------------
	.section	.note.nv.tkinfo,"",@"SHT_NOTE"
	.sectionflags	@"SHF_NOTE_NV_TKINFO"
	.tkinfo
        /*0018*/ 	.word	0x00000002
        /*0030*/ 	.string	""
        /*0030*/ 	.string	"ptxas"
        /*0030*/ 	.string	"Cuda compilation tools, release 13.0, V13.0.88"
        /*0030*/ 	.string	"Build cuda_13.0.r13.0/compiler.36424714_0"
        /*0030*/ 	.string	"-arch sm_100 -m 64 "



//--------------------- .note.nv.cuinfo           --------------------------
	.section	.note.nv.cuinfo,"",@"SHT_NOTE"
	.sectionflags	@"SHF_NOTE_NV_CUINFO"
        /*0018*/ 	.short	0x0002
        /*001a*/ 	.short	0x0064
        /*001c*/ 	.short	0x0082
	.zero		2


//--------------------- .nv.info                  --------------------------
	.section	.nv.info,"",@"SHT_CUDA_INFO"
	.align	4


	//----- nvinfo : EIATTR_REGCOUNT
	.align		4
        /*0000*/ 	.byte	0x04, 0x2f
        /*0002*/ 	.short	(.L_10 - .L_9)
	.align		4
.L_9:
        /*0004*/ 	.word	index@(_Z8mykerneliPiPd)
        /*0008*/ 	.word	0x00000020


	//----- nvinfo : EIATTR_FRAME_SIZE
	.align		4
.L_10:
        /*000c*/ 	.byte	0x04, 0x11
        /*000e*/ 	.short	(.L_12 - .L_11)
	.align		4
.L_11:
        /*0010*/ 	.word	index@(_Z8mykerneliPiPd)
        /*0014*/ 	.word	0x00000000


	//----- nvinfo : EIATTR_MIN_STACK_SIZE
	.align		4
.L_12:
        /*0018*/ 	.byte	0x04, 0x12
        /*001a*/ 	.short	(.L_14 - .L_13)
	.align		4
.L_13:
        /*001c*/ 	.word	index@(_Z8mykerneliPiPd)
        /*0020*/ 	.word	0x00000000
.L_14:


//--------------------- .nv.compat                --------------------------
	.section	.nv.compat,"",@"SHT_CUDA_COMPAT_INFO"
	.align	4
        /*0000*/ 	.byte	0x02, 0x09, 0x00, 0x00, 0x02, 0x02, 0x01, 0x00, 0x02, 0x05, 0x05, 0x00, 0x03, 0x07, 0x01, 0x01
        /*0010*/ 	.byte	0x02, 0x03, 0x00, 0x00, 0x02, 0x06, 0x01, 0x00, 0x04, 0x0b, 0x08, 0x00, 0x01, 0x00, 0x00, 0x00
        /*0020*/ 	.byte	0x00, 0x00, 0x00, 0x00


//--------------------- .nv.info._Z8mykerneliPiPd --------------------------
	.section	.nv.info._Z8mykerneliPiPd,"",@"SHT_CUDA_INFO"
	.sectionflags	@""
	.align	4


	//----- nvinfo : EIATTR_CUDA_API_VERSION
	.align		4
        /*0000*/ 	.byte	0x04, 0x37
        /*0002*/ 	.short	(.L_16 - .L_15)
.L_15:
        /*0004*/ 	.word	0x00000082


	//----- nvinfo : EIATTR_KPARAM_INFO
	.align		4
.L_16:
        /*0008*/ 	.byte	0x04, 0x17
        /*000a*/ 	.short	(.L_18 - .L_17)
.L_17:
        /*000c*/ 	.word	0x00000000
        /*0010*/ 	.short	0x0002
        /*0012*/ 	.short	0x0010
        /*0014*/ 	.byte	0x00, 0xf5, 0x21, 0x00


	//----- nvinfo : EIATTR_KPARAM_INFO
	.align		4
.L_18:
        /*0018*/ 	.byte	0x04, 0x17
        /*001a*/ 	.short	(.L_20 - .L_19)
.L_19:
        /*001c*/ 	.word	0x00000000
        /*0020*/ 	.short	0x0001
        /*0022*/ 	.short	0x0008
        /*0024*/ 	.byte	0x00, 0xf5, 0x21, 0x00


	//----- nvinfo : EIATTR_KPARAM_INFO
	.align		4
.L_20:
        /*0028*/ 	.byte	0x04, 0x17
        /*002a*/ 	.short	(.L_22 - .L_21)
.L_21:
        /*002c*/ 	.word	0x00000000
        /*0030*/ 	.short	0x0000
        /*0032*/ 	.short	0x0000
        /*0034*/ 	.byte	0x00, 0xf0, 0x11, 0x00


	//----- nvinfo : EIATTR_SPARSE_MMA_MASK
	.align		4
.L_22:
        /*0038*/ 	.byte	0x03, 0x50
        /*003a*/ 	.short	0x0000


	//----- nvinfo : EIATTR_MAXREG_COUNT
	.align		4
        /*003c*/ 	.byte	0x03, 0x1b
        /*003e*/ 	.short	0x00ff


	//----- nvinfo : EIATTR_NUM_BARRIERS
	.align		4
        /*0040*/ 	.byte	0x02, 0x4c
        /*0042*/ 	.byte	0x01
	.zero		1


	//----- nvinfo : EIATTR_MERCURY_ISA_VERSION
	.align		4
        /*0044*/ 	.byte	0x03, 0x5f
        /*0046*/ 	.short	0x0101


	//----- nvinfo : EIATTR_VRC_CTA_INIT_COUNT
	.align		4
        /*0048*/ 	.byte	0x02, 0x4a
	.zero		1
	.zero		1


	//----- nvinfo : EIATTR_EXIT_INSTR_OFFSETS
	.align		4
        /*004c*/ 	.byte	0x04, 0x1c
        /*004e*/ 	.short	(.L_24 - .L_23)


	//   ....[0]....
.L_23:
        /*0050*/ 	.word	0x00001cc0


	//   ....[1]....
        /*0054*/ 	.word	0x00001d40


	//----- nvinfo : EIATTR_CBANK_PARAM_SIZE
	.align		4
.L_24:
        /*0058*/ 	.byte	0x03, 0x19
        /*005a*/ 	.short	0x0018


	//----- nvinfo : EIATTR_PARAM_CBANK
	.align		4
        /*005c*/ 	.byte	0x04, 0x0a
        /*005e*/ 	.short	(.L_26 - .L_25)
	.align		4
.L_25:
        /*0060*/ 	.word	index@(.nv.constant0._Z8mykerneliPiPd)
        /*0064*/ 	.short	0x0380
        /*0066*/ 	.short	0x0018


	//----- nvinfo : EIATTR_SW_WAR
	.align		4
.L_26:
        /*0068*/ 	.byte	0x04, 0x36
        /*006a*/ 	.short	(.L_28 - .L_27)
.L_27:
        /*006c*/ 	.word	0x00000008
.L_28:


//--------------------- .nv.callgraph             --------------------------
	.section	.nv.callgraph,"",@"SHT_CUDA_CALLGRAPH"
	.align	4
	.sectionentsize	8
	.align		4
        /*0000*/ 	.word	0x00000000
	.align		4
        /*0004*/ 	.word	0xffffffff
	.align		4
        /*0008*/ 	.word	0x00000000
	.align		4
        /*000c*/ 	.word	0xfffffffe
	.align		4
        /*0010*/ 	.word	0x00000000
	.align		4
        /*0014*/ 	.word	0xfffffffd
	.align		4
        /*0018*/ 	.word	0x00000000
	.align		4
        /*001c*/ 	.word	0xfffffffc


//--------------------- .nv.constant4             --------------------------
	.section	.nv.constant4,"a",@progbits
	.align	8
	.align		8
.nv.constant4:
        /*0000*/ 	.dword	precalc_xorwow_matrix
	.align		8
        /*0008*/ 	.dword	precalc_xorwow_offset_matrix
	.align		8
        /*0010*/ 	.dword	mrg32k3aM1
	.align		8
        /*0018*/ 	.dword	mrg32k3aM2
	.align		8
        /*0020*/ 	.dword	mrg32k3aM1SubSeq
	.align		8
        /*0028*/ 	.dword	mrg32k3aM2SubSeq
	.align		8
        /*0030*/ 	.dword	mrg32k3aM1Seq
	.align		8
        /*0038*/ 	.dword	mrg32k3aM2Seq


//--------------------- .nv.constant3             --------------------------
	.section	.nv.constant3,"a",@progbits
	.align	8
.nv.constant3:
	.type		__cr_lgamma_table,@object
	.size		__cr_lgamma_table,(.L_8 - __cr_lgamma_table)
__cr_lgamma_table:
        /*0000*/ 	.byte	0x00, 0x00, 0x00, 0x00, 0x00, 0x00, 0x00, 0x00, 0x00, 0x00, 0x00, 0x00, 0x00, 0x00, 0x00, 0x00
        /*0010*/ 	.byte	0xef, 0x39, 0xfa, 0xfe, 0x42, 0x2e, 0xe6, 0x3f, 0x02, 0x20, 0x2a, 0xfa, 0x0b, 0xab, 0xfc, 0x3f
        /*0020*/ 	.byte	0xf9, 0x2c, 0x92, 0x7c, 0xa7, 0x6c, 0x09, 0x40, 0xc9, 0x79, 0x44, 0x3c, 0x64, 0x26, 0x13, 0x40
        /*0030*/ 	.byte	0xca, 0x01, 0xcf, 0x3a, 0x27, 0x51, 0x1a, 0x40, 0x30, 0xcc, 0x2d, 0xf3, 0xe1, 0x0c, 0x21, 0x40
        /*0040*/ 	.byte	0x0d, 0xb7, 0xfc, 0x82, 0x8e, 0x35, 0x25, 0x40
.L_8:


//--------------------- .text._Z8mykerneliPiPd    --------------------------
	.section	.text._Z8mykerneliPiPd,"ax",@progbits
	.align	128
        .global         _Z8mykerneliPiPd
        .type           _Z8mykerneliPiPd,@function
        .size           _Z8mykerneliPiPd,(.L_x_12 - _Z8mykerneliPiPd)
        .other          _Z8mykerneliPiPd,@"STO_CUDA_ENTRY STV_DEFAULT"
_Z8mykerneliPiPd:
.text._Z8mykerneliPiPd:
[----:B------:R-:W-:Y:S08]  /*0000*/  LDC R1, c[0x0][0x37c] ;  /* 0x0000df00ff017b82 */ /* 0x000ff00000000800 */
[----:B------:R-:W0:Y:S01]  /*0010*/  LDC R7, c[0x0][0x380] ;  /* 0x0000e000ff077b82 */ /* 0x000e220000000800 */
[----:B------:R-:W1:Y:S01]  /*0020*/  LDCU UR7, c[0x0][0x360] ;  /* 0x00006c00ff0777ac */ /* 0x000e620008000800 */
[----:B------:R-:W2:Y:S01]  /*0030*/  S2R R0, SR_CTAID.X ;  /* 0x0000000000007919 */ /* 0x000ea20000002500 */
[----:B------:R-:W-:Y:S01]  /*0040*/  IMAD.MOV.U32 R26, RZ, RZ, RZ ;  /* 0x000000ffff1a7224 */ /* 0x000fe200078e00ff */
[----:B------:R-:W1:Y:S01]  /*0050*/  LDCU UR6, c[0x0][0x370] ;  /* 0x00006e00ff0677ac */ /* 0x000e620008000800 */
[----:B------:R-:W3:Y:S01]  /*0060*/  S2R R9, SR_TID.X ;  /* 0x0000000000097919 */ /* 0x000ee20000002100 */
[----:B------:R-:W4:Y:S01]  /*0070*/  LDCU.64 UR8, c[0x0][0x358] ;  /* 0x00006b00ff0877ac */ /* 0x000f220008000a00 */
[----:B-1----:R-:W-:Y:S01]  /*0080*/  UIMAD UR6, UR7, UR6, URZ ;  /* 0x00000006070672a4 */ /* 0x002fe2000f8e02ff */
[----:B0-----:R-:W-:-:S13]  /*0090*/  ISETP.GE.AND P0, PT, R7, 0x1, PT ;  /* 0x000000010700780c */ /* 0x001fda0003f06270 */
[----:B--234-:R-:W-:Y:S05]  /*00a0*/  @!P0 BRA `(.L_x_0) ;  /* 0x0000001800ac8947 */ /* 0x01cfea0003800000 */
[----:B------:R-:W0:Y:S01]  /*00b0*/  I2F.U32.RP R5, UR6 ;  /* 0x0000000600057d06 */ /* 0x000e220008209000 */
[----:B------:R-:W-:Y:S01]  /*00c0*/  IMAD R11, RZ, RZ, -UR6 ;  /* 0x80000006ff0b7e24 */ /* 0x000fe2000f8e02ff */
[----:B------:R-:W-:Y:S01]  /*00d0*/  VIMNMX R4, PT, PT, R7, UR6, !PT ;  /* 0x0000000607047c48 */ /* 0x000fe2000ffe0100 */
[----:B------:R-:W-:Y:S01]  /*00e0*/  IMAD R8, R0, UR7, R9 ;  /* 0x0000000700087c24 */ /* 0x000fe2000f8e0209 */
[----:B------:R-:W-:Y:S01]  /*00f0*/  ISETP.NE.U32.AND P2, PT, RZ, UR6, PT ;  /* 0x00000006ff007c0c */ /* 0x000fe2000bf45070 */
[----:B------:R-:W-:Y:S02]  /*0100*/  IMAD.MOV.U32 R26, RZ, RZ, RZ ;  /* 0x000000ffff1a7224 */ /* 0x000fe400078e00ff */
[----:B------:R-:W-:Y:S01]  /*0110*/  VIADD R4, R4, 0xffffffff ;  /* 0xffffffff04047836 */ /* 0x000fe20000000000 */
[----:B0-----:R-:W0:Y:S02]  /*0120*/  MUFU.RCP R5, R5 ;  /* 0x0000000500057308 */ /* 0x001e240000001000 */
[----:B0-----:R-:W-:-:S06]  /*0130*/  VIADD R2, R5, 0xffffffe ;  /* 0x0ffffffe05027836 */ /* 0x001fcc0000000000 */
[----:B------:R0:W1:Y:S02]  /*0140*/  F2I.FTZ.U32.TRUNC.NTZ R3, R2 ;  /* 0x0000000200037305 */ /* 0x000064000021f000 */
[----:B0-----:R-:W-:Y:S02]  /*0150*/  IMAD.MOV.U32 R2, RZ, RZ, RZ ;  /* 0x000000ffff027224 */ /* 0x001fe400078e00ff */
[----:B-1----:R-:W-:-:S04]  /*0160*/  IMAD R11, R11, R3, RZ ;  /* 0x000000030b0b7224 */ /* 0x002fc800078e02ff */
[----:B------:R-:W-:-:S06]  /*0170*/  IMAD.HI.U32 R3, R3, R11, R2 ;  /* 0x0000000b03037227 */ /* 0x000fcc00078e0002 */
[----:B------:R-:W-:-:S04]  /*0180*/  IMAD.HI.U32 R6, R3, R4, RZ ;  /* 0x0000000403067227 */ /* 0x000fc800078e00ff */
[----:B------:R-:W-:-:S04]  /*0190*/  IMAD.MOV R3, RZ, RZ, -R6 ;  /* 0x000000ffff037224 */ /* 0x000fc800078e0a06 */
[----:B------:R-:W-:Y:S02]  /*01a0*/  IMAD R4, R3, UR6, R4 ;  /* 0x0000000603047c24 */ /* 0x000fe4000f8e0204 */
[----:B------:R-:W0:Y:S03]  /*01b0*/  LDC.64 R2, c[0x0][0x390] ;  /* 0x0000e400ff027b82 */ /* 0x000e260000000a00 */
[----:B------:R-:W-:-:S13]  /*01c0*/  ISETP.GE.U32.AND P0, PT, R4, UR6, PT ;  /* 0x0000000604007c0c */ /* 0x000fda000bf06070 */
[----:B------:R-:W-:Y:S02]  /*01d0*/  @P0 VIADD R4, R4, -UR6 ;  /* 0x8000000604040c36 */ /* 0x000fe40008000000 */
[----:B------:R-:W-:-:S03]  /*01e0*/  @P0 VIADD R6, R6, 0x1 ;  /* 0x0000000106060836 */ /* 0x000fc60000000000 */
[----:B------:R-:W-:Y:S01]  /*01f0*/  ISETP.GE.U32.AND P1, PT, R4, UR6, PT ;  /* 0x0000000604007c0c */ /* 0x000fe2000bf26070 */
[----:B0-----:R-:W-:-:S04]  /*0200*/  IMAD.WIDE R2, R8, 0x8, R2 ;  /* 0x0000000808027825 */ /* 0x001fc800078e0202 */
[--C-:B------:R-:W-:Y:S02]  /*0210*/  IMAD.MOV.U32 R13, RZ, RZ, R3.reuse ;  /* 0x000000ffff0d7224 */ /* 0x100fe400078e0003 */
[----:B------:R-:W-:-:S06]  /*0220*/  IMAD.WIDE R4, R7, 0x8, R2 ;  /* 0x0000000807047825 */ /* 0x000fcc00078e0202 */
[----:B------:R-:W-:Y:S01]  /*0230*/  @P1 VIADD R6, R6, 0x1 ;  /* 0x0000000106061836 */ /* 0x000fe20000000000 */
[----:B------:R-:W-:Y:S01]  /*0240*/  @!P2 LOP3.LUT R6, RZ, UR6, RZ, 0x33, !PT ;  /* 0x00000006ff06ac12 */ /* 0x000fe2000f8e33ff */
[----:B------:R-:W-:-:S03]  /*0250*/  IMAD.MOV.U32 R12, RZ, RZ, R5 ;  /* 0x000000ffff0c7224 */ /* 0x000fc600078e0005 */
[C---:B------:R-:W-:Y:S01]  /*0260*/  ISETP.GE.U32.AND P0, PT, R6.reuse, 0x3, PT ;  /* 0x000000030600780c */ /* 0x040fe20003f06070 */
[----:B------:R-:W-:Y:S02]  /*0270*/  VIADD R9, R6, 0x1 ;  /* 0x0000000106097836 */ /* 0x000fe40000000000 */
[----:B------:R-:W-:-:S03]  /*0280*/  IMAD.MOV.U32 R6, RZ, RZ, R4 ;  /* 0x000000ffff067224 */ /* 0x000fc600078e0004 */
[----:B------:R-:W-:-:S07]  /*0290*/  LOP3.LUT R3, R9, 0x3, RZ, 0xc0, !PT ;  /* 0x0000000309037812 */ /* 0x000fce00078ec0ff */
[----:B------:R-:W-:Y:S05]  /*02a0*/  @!P0 BRA `(.L_x_1) ;  /* 0x0000001400d88947 */ /* 0x000fea0003800000 */
[C---:B------:R-:W-:Y:S01]  /*02b0*/  IMAD.SHL.U32 R4, R8.reuse, 0x8, RZ ;  /* 0x0000000808047824 */ /* 0x040fe200078e00ff */
[----:B------:R-:W-:Y:S01]  /*02c0*/  SHF.R.S32.HI R11, RZ, 0x1f, R8 ;  /* 0x0000001fff0b7819 */ /* 0x000fe20000011408 */
[----:B------:R-:W-:Y:S01]  /*02d0*/  IMAD.U32 R15, RZ, RZ, UR6 ;  /* 0x00000006ff0f7e24 */ /* 0x000fe2000f8e00ff */
[----:B------:R-:W-:Y:S01]  /*02e0*/  SHF.R.S32.HI R2, RZ, 0x1f, R7 ;  /* 0x0000001fff027819 */ /* 0x000fe20000011407 */
[----:B------:R-:W-:Y:S01]  /*02f0*/  IMAD.U32 R17, RZ, RZ, UR6 ;  /* 0x00000006ff117e24 */ /* 0x000fe2000f8e00ff */
[C---:B------:R-:W-:Y:S01]  /*0300*/  IADD3 R12, P0, PT, R8.reuse, R7, RZ ;  /* 0x00000007080c7210 */ /* 0x040fe20007f1e0ff */
[----:B------:R-:W-:Y:S01]  /*0310*/  IMAD.U32 R19, RZ, RZ, UR6 ;  /* 0x00000006ff137e24 */ /* 0x000fe2000f8e00ff */
[----:B------:R-:W-:Y:S01]  /*0320*/  SHF.L.U64.HI R5, R8, 0x3, R11 ;  /* 0x0000000308057819 */ /* 0x000fe2000001020b */
[----:B------:R-:W0:Y:S01]  /*0330*/  LDCU.64 UR4, c[0x0][0x390] ;  /* 0x00007200ff0477ac */ /* 0x000e220008000a00 */
[----:B------:R-:W-:Y:S01]  /*0340*/  LEA R6, P1, R7, R4, 0x3 ;  /* 0x0000000407067211 */ /* 0x000fe200078218ff */
[----:B------:R-:W-:-:S02]  /*0350*/  IMAD.X R13, R11, 0x1, R2, P0 ;  /* 0x000000010b0d7824 */ /* 0x000fc400000e0602 */
[----:B------:R-:W-:Y:S01]  /*0360*/  IMAD.WIDE R10, R17, 0x8, R4 ;  /* 0x00000008110a7825 */ /* 0x000fe200078e0204 */
[----:B------:R-:W-:Y:S02]  /*0370*/  LEA.HI.X R7, R7, R5, R2, 0x3, P1 ;  /* 0x0000000507077211 */ /* 0x000fe400008f1c02 */
[----:B------:R-:W-:Y:S01]  /*0380*/  LOP3.LUT R2, R9, 0xfffffffc, RZ, 0xc0, !PT ;  /* 0xfffffffc09027812 */ /* 0x000fe200078ec0ff */
[----:B------:R-:W-:Y:S01]  /*0390*/  IMAD.WIDE R8, R15, 0x18, R4 ;  /* 0x000000180f087825 */ /* 0x000fe200078e0204 */
[----:B------:R-:W-:-:S03]  /*03a0*/  SHF.L.U64.HI R13, R12, 0x3, R13 ;  /* 0x000000030c0d7819 */ /* 0x000fc6000001020d */
[----:B------:R-:W-:Y:S02]  /*03b0*/  IMAD.MOV R2, RZ, RZ, -R2 ;  /* 0x000000ffff027224 */ /* 0x000fe400078e0a02 */
[----:B------:R-:W-:Y:S02]  /*03c0*/  IMAD.SHL.U32 R12, R12, 0x8, RZ ;  /* 0x000000080c0c7824 */ /* 0x000fe400078e00ff */
[----:B------:R-:W-:Y:S01]  /*03d0*/  IMAD.MOV.U32 R26, RZ, RZ, RZ ;  /* 0x000000ffff1a7224 */ /* 0x000fe200078e00ff */
[----:B------:R-:W-:Y:S01]  /*03e0*/  ISETP.GE.AND P0, PT, R2, RZ, PT ;  /* 0x000000ff0200720c */ /* 0x000fe20003f06270 */
[----:B------:R-:W-:-:S04]  /*03f0*/  IMAD.WIDE R12, R15, 0x18, R12 ;  /* 0x000000180f0c7825 */ /* 0x000fc800078e020c */
[----:B------:R-:W-:-:S04]  /*0400*/  IMAD.WIDE R14, R17, 0x10, R6 ;  /* 0x00000010110e7825 */ /* 0x000fc800078e0206 */
[----:B------:R-:W-:-:S04]  /*0410*/  IMAD.WIDE R16, R19, 0x8, R6 ;  /* 0x0000000813107825 */ /* 0x000fc800078e0206 */
[----:B0-----:R-:W-:Y:S05]  /*0420*/  @P0 BRA `(.L_x_2) ;  /* 0x0000001000980947 */ /* 0x001fea0003800000 */
[----:B------:R-:W-:Y:S01]  /*0430*/  IMAD.MOV R18, RZ, RZ, -R2 ;  /* 0x000000ffff127224 */ /* 0x000fe200078e0a02 */
[----:B------:R-:W-:-:S04]  /*0440*/  PLOP3.LUT P0, PT, PT, PT, PT, 0x80, 0x8 ;  /* 0x000000000008781c */ /* 0x000fc80003f0f070 */
[----:B------:R-:W-:-:S13]  /*0450*/  ISETP.GT.AND P1, PT, R18, 0xc, PT ;  /* 0x0000000c1200780c */ /* 0x000fda0003f24270 */
[----:B------:R-:W-:Y:S05]  /*0460*/  @!P1 BRA `(.L_x_3) ;  /* 0x0000000800f09947 */ /* 0x000fea0003800000 */
[----:B------:R-:W-:-:S13]  /*0470*/  PLOP3.LUT P0, PT, PT, PT, PT, 0x8, 0x80 ;  /* 0x000000000080781c */ /* 0x000fda0003f0e170 */
.L_x_4:
[----:B------:R-:W-:Y:S02]  /*0480*/  IADD3 R28, P1, PT, R6, UR4, RZ ;  /* 0x00000004061c7c10 */ /* 0x000fe4000ff3e0ff */
[----:B------:R-:W-:Y:S02]  /*0490*/  IADD3 R18, P2, PT, R4, UR4, RZ ;  /* 0x0000000404127c10 */ /* 0x000fe4000ff5e0ff */
[----:B------:R-:W-:Y:S02]  /*04a0*/  IADD3.X R29, PT, PT, R7, UR5, RZ, P1, !PT ;  /* 0x00000005071d7c10 */ /* 0x000fe40008ffe4ff */
[----:B------:R-:W-:Y:S02]  /*04b0*/  IADD3 R20, P3, PT, R16, UR4, RZ ;  /* 0x0000000410147c10 */ /* 0x000fe4000ff7e0ff */
[----:B------:R-:W-:Y:S01]  /*04c0*/  IADD3.X R19, PT, PT, R5, UR5, RZ, P2, !PT ;  /* 0x0000000505137c10 */ /* 0x000fe200097fe4ff */
[----:B------:R-:W2:Y:S01]  /*04d0*/  LDG.E.64 R24, desc[UR8][R28.64] ;  /* 0x000000081c187981 */ /* 0x000ea2000c1e1b00 */
[----:B------:R-:W-:-:S02]  /*04e0*/  IADD3.X R21, PT, PT, R17, UR5, RZ, P3, !PT ;  /* 0x0000000511157c10 */ /* 0x000fc40009ffe4ff */
[----:B------:R-:W-:Y:S02]  /*04f0*/  IADD3 R22, P1, PT, R10, UR4, RZ ;  /* 0x000000040a167c10 */ /* 0x000fe4000ff3e0ff */
[----:B------:R-:W3:Y:S02]  /*0500*/  LDG.E.64 R18, desc[UR8][R18.64] ;  /* 0x0000000812127981 */ /* 0x000ee4000c1e1b00 */
[----:B------:R-:W-:Y:S02]  /*0510*/  IADD3.X R23, PT, PT, R11, UR5, RZ, P1, !PT ;  /* 0x000000050b177c10 */ /* 0x000fe40008ffe4ff */
[----:B------:R-:W4:Y:S04]  /*0520*/  LDG.E.64 R20, desc[UR8][R20.64] ;  /* 0x0000000814147981 */ /* 0x000f28000c1e1b00 */
[----:B------:R-:W5:Y:S01]  /*0530*/  LDG.E.64 R22, desc[UR8][R22.64] ;  /* 0x0000000816167981 */ /* 0x000f62000c1e1b00 */
[----:B--2---:R-:W-:-:S08]  /*0540*/  DMUL R24, R24, R24 ;  /* 0x0000001818187228 */ /* 0x004fd00000000000 */
[----:B---3--:R-:W-:Y:S02]  /*0550*/  DFMA R18, R18, R18, R24 ;  /* 0x000000121212722b */ /* 0x008fe40000000018 */
[----:B----4-:R-:W-:Y:S01]  /*0560*/  DMUL R28, R20, R20 ;  /* 0x00000014141c7228 */ /* 0x010fe20000000000 */
[----:B------:R-:W-:-:S04]  /*0570*/  IADD3 R24, P1, PT, R12, UR4, RZ ;  /* 0x000000040c187c10 */ /* 0x000fc8000ff3e0ff */
[----:B------:R-:W-:-:S03]  /*0580*/  IADD3.X R25, PT, PT, R13, UR5, RZ, P1, !PT ;  /* 0x000000050d197c10 */ /* 0x000fc60008ffe4ff */
[----:B-----5:R-:W-:Y:S01]  /*0590*/  DFMA R22, R22, R22, R28 ;  /* 0x000000161616722b */ /* 0x020fe2000000001c */
[----:B------:R-:W-:Y:S02]  /*05a0*/  IADD3 R28, P1, PT, R8, UR4, RZ ;  /* 0x00000004081c7c10 */ /* 0x000fe4000ff3e0ff */
[----:B------:R-:W2:Y:S02]  /*05b0*/  LDG.E.64 R24, desc[UR8][R24.64] ;  /* 0x0000000818187981 */ /* 0x000ea4000c1e1b00 */
[----:B------:R-:W-:-:S06]  /*05c0*/  IADD3.X R29, PT, PT, R9, UR5, RZ, P1, !PT ;  /* 0x00000005091d7c10 */ /* 0x000fcc0008ffe4ff */
[----:B------:R-:W3:Y:S01]  /*05d0*/  LDG.E.64 R28, desc[UR8][R28.64] ;  /* 0x000000081c1c7981 */ /* 0x000ee2000c1e1b00 */
[----:B------:R-:W-:Y:S01]  /*05e0*/  DSETP.GEU.AND P3, PT, R18, 1, PT ;  /* 0x3ff000001200742a */ /* 0x000fe20003f6e000 */
[----:B------:R-:W-:Y:S01]  /*05f0*/  IMAD.MOV.U32 R20, RZ, RZ, R4 ;  /* 0x000000ffff147224 */ /* 0x000fe200078e0004 */
[----:B------:R-:W-:Y:S01]  /*0600*/  DSETP.GEU.AND P4, PT, R22, 1, PT ;  /* 0x3ff000001600742a */ /* 0x000fe20003f8e000 */
[----:B------:R-:W-:Y:S01]  /*0610*/  IMAD.U32 R19, RZ, RZ, UR6 ;  /* 0x00000006ff137e24 */ /* 0x000fe2000f8e00ff */
[----:B------:R-:W-:Y:S01]  /*0620*/  IADD3 R18, P1, PT, R14, UR4, RZ ;  /* 0x000000040e127c10 */ /* 0x000fe2000ff3e0ff */
[----:B------:R-:W-:Y:S02]  /*0630*/  IMAD.MOV.U32 R21, RZ, RZ, R5 ;  /* 0x000000ffff157224 */ /* 0x000fe400078e0005 */
[----:B------:R-:W-:Y:S01]  /*0640*/  IMAD.WIDE R20, R19, 0x10, R20 ;  /* 0x0000001013147825 */ /* 0x000fe200078e0214 */
[----:B------:R-:W-:-:S06]  /*0650*/  IADD3.X R19, PT, PT, R15, UR5, RZ, P1, !PT ;  /* 0x000000050f137c10 */ /* 0x000fcc0008ffe4ff */
[----:B------:R-:W4:Y:S01]  /*0660*/  LDG.E.64 R18, desc[UR8][R18.64] ;  /* 0x0000000812127981 */ /* 0x000f22000c1e1b00 */
[----:B--2---:R-:W-:-:S08]  /*0670*/  DMUL R22, R24, R24 ;  /* 0x0000001818167228 */ /* 0x004fd00000000000 */
[----:B---3--:R-:W-:Y:S01]  /*0680*/  DFMA R24, R28, R28, R22 ;  /* 0x0000001c1c18722b */ /* 0x008fe20000000016 */
[----:B------:R-:W-:-:S04]  /*0690*/  IADD3 R22, P1, PT, R20, UR4, RZ ;  /* 0x0000000414167c10 */ /* 0x000fc8000ff3e0ff */
[----:B------:R-:W-:-:S06]  /*06a0*/  IADD3.X R23, PT, PT, R21, UR5, RZ, P1, !PT ;  /* 0x0000000515177c10 */ /* 0x000fcc0008ffe4ff */
[----:B------:R-:W2:Y:S01]  /*06b0*/  LDG.E.64 R22, desc[UR8][R22.64] ;  /* 0x0000000816167981 */ /* 0x000ea2000c1e1b00 */
[----:B------:R-:W-:Y:S01]  /*06c0*/  UIMAD.WIDE UR4, UR6, 0x20, UR4 ;  /* 0x00000020060478a5 */ /* 0x000fe2000f8e0204 */
[----:B------:R-:W-:Y:S02]  /*06d0*/  DSETP.GEU.AND P6, PT, R24, 1, PT ;  /* 0x3ff000001800742a */ /* 0x000fe40003fce000 */
[----:B----4-:R-:W-:-:S03]  /*06e0*/  DMUL R28, R18, R18 ;  /* 0x00000012121c7228 */ /* 0x010fc60000000000 */
[----:B------:R-:W-:-:S04]  /*06f0*/  IADD3 R24, P1, PT, R6, UR4, RZ ;  /* 0x0000000406187c10 */ /* 0x000fc8000ff3e0ff */
[----:B------:R-:W-:-:S06]  /*0700*/  IADD3.X R25, PT, PT, R7, UR5, RZ, P1, !PT ;  /* 0x0000000507197c10 */ /* 0x000fcc0008ffe4ff */
[----:B------:R-:W3:Y:S01]  /*0710*/  LDG.E.64 R24, desc[UR8][R24.64] ;  /* 0x0000000818187981 */ /* 0x000ee2000c1e1b00 */
[----:B--2---:R-:W-:Y:S01]  /*0720*/  DFMA R22, R22, R22, R28 ;  /* 0x000000161616722b */ /* 0x004fe2000000001c */
[----:B------:R-:W-:-:S04]  /*0730*/  IADD3 R28, P1, PT, R4, UR4, RZ ;  /* 0x00000004041c7c10 */ /* 0x000fc8000ff3e0ff */
[----:B------:R-:W-:-:S06]  /*0740*/  IADD3.X R29, PT, PT, R5, UR5, RZ, P1, !PT ;  /* 0x00000005051d7c10 */ /* 0x000fcc0008ffe4ff */
[----:B------:R-:W2:Y:S01]  /*0750*/  LDG.E.64 R28, desc[UR8][R28.64] ;  /* 0x000000081c1c7981 */ /* 0x000ea2000c1e1b00 */
[----:B------:R-:W-:Y:S01]  /*0760*/  DSETP.GEU.AND P5, PT, R22, 1, PT ;  /* 0x3ff000001600742a */ /* 0x000fe20003fae000 */
[----:B------:R-:W-:Y:S01]  /*0770*/  IADD3 R18, P1, PT, R16, UR4, RZ ;  /* 0x0000000410127c10 */ /* 0x000fe2000ff3e0ff */
[----:B---3--:R-:W-:-:S03]  /*0780*/  DMUL R22, R24, R24 ;  /* 0x0000001818167228 */ /* 0x008fc60000000000 */
        /* <DEDUP_REMOVED lines=11> */
[----:B------:R-:W-:Y:S02]  /*0840*/  VIADD R18, R26, 0x1 ;  /* 0x000000011a127836 */ /* 0x000fe40000000000 */
[----:B------:R-:W-:Y:S01]  /*0850*/  @P3 IMAD.MOV R18, RZ, RZ, R26 ;  /* 0x000000ffff123224 */ /* 0x000fe200078e021a */
[----:B--2---:R-:W-:Y:S01]  /*0860*/  DFMA R22, R22, R22, R28 ;  /* 0x000000161616722b */ /* 0x004fe2000000001c */
[----:B------:R-:W-:-:S04]  /*0870*/  IADD3 R28, P2, PT, R20, UR4, RZ ;  /* 0x00000004141c7c10 */ /* 0x000fc8000ff5e0ff */
[----:B------:R-:W-:-:S06]  /*0880*/  IADD3.X R29, PT, PT, R21, UR5, RZ, P2, !PT ;  /* 0x00000005151d7c10 */ /* 0x000fcc00097fe4ff */
[----:B------:R-:W2:Y:S01]  /*0890*/  LDG.E.64 R28, desc[UR8][R28.64] ;  /* 0x000000081c1c7981 */ /* 0x000ea2000c1e1b00 */
[----:B------:R-:W-:Y:S01]  /*08a0*/  DSETP.GEU.AND P2, PT, R22, 1, PT ;  /* 0x3ff000001600742a */ /* 0x000fe20003f4e000 */
[----:B------:R-:W-:-:S04]  /*08b0*/  IADD3 R22, P3, PT, R12, UR4, RZ ;  /* 0x000000040c167c10 */ /* 0x000fc8000ff7e0ff */
[----:B------:R-:W-:-:S06]  /*08c0*/  IADD3.X R23, PT, PT, R13, UR5, RZ, P3, !PT ;  /* 0x000000050d177c10 */ /* 0x000fcc0009ffe4ff */
[----:B------:R-:W4:Y:S01]  /*08d0*/  LDG.E.64 R22, desc[UR8][R22.64] ;  /* 0x0000000816167981 */ /* 0x000f22000c1e1b00 */
[----:B---3--:R-:W-:Y:S01]  /*08e0*/  DMUL R26, R24, R24 ;  /* 0x00000018181a7228 */ /* 0x008fe20000000000 */
[----:B------:R-:W-:Y:S02]  /*08f0*/  VIADD R19, R18, 0x1 ;  /* 0x0000000112137836 */ /* 0x000fe40000000000 */
[----:B------:R-:W-:-:S05]  /*0900*/  @P4 IMAD.MOV R19, RZ, RZ, R18 ;  /* 0x000000ffff134224 */ /* 0x000fca00078e0212 */
[----:B--2---:R-:W-:Y:S01]  /*0910*/  DFMA R28, R28, R28, R26 ;  /* 0x0000001c1c1c722b */ /* 0x004fe2000000001a */
[----:B------:R-:W-:-:S04]  /*0920*/  IADD3 R26, P3, PT, R8, UR4, RZ ;  /* 0x00000004081a7c10 */ /* 0x000fc8000ff7e0ff */
[----:B------:R-:W-:Y:S01]  /*0930*/  IADD3.X R27, PT, PT, R9, UR5, RZ, P3, !PT ;  /* 0x00000005091b7c10 */ /* 0x000fe20009ffe4ff */
[----:B------:R-:W-:-:S05]  /*0940*/  UIMAD.WIDE UR4, UR6, 0x20, UR4 ;  /* 0x00000020060478a5 */ /* 0x000fca000f8e0204 */
[----:B------:R-:W2:Y:S01]  /*0950*/  LDG.E.64 R26, desc[UR8][R26.64] ;  /* 0x000000081a1a7981 */ /* 0x000ea2000c1e1b00 */
[----:B------:R-:W-:Y:S01]  /*0960*/  IADD3 R24, P4, PT, R6, UR4, RZ ;  /* 0x0000000406187c10 */ /* 0x000fe2000ff9e0ff */
[----:B------:R-:W-:-:S03]  /*0970*/  DSETP.GEU.AND P3, PT, R28, 1, PT ;  /* 0x3ff000001c00742a */ /* 0x000fc60003f6e000 */
[----:B------:R-:W-:Y:S01]  /*0980*/  IADD3.X R25, PT, PT, R7, UR5, RZ, P4, !PT ;  /* 0x0000000507197c10 */ /* 0x000fe2000a7fe4ff */
[----:B----4-:R-:W-:Y:S01]  /*0990*/  DMUL R28, R22, R22 ;  /* 0x00000016161c7228 */ /* 0x010fe20000000000 */
[----:B------:R-:W-:-:S04]  /*09a0*/  IADD3 R22, P4, PT, R4, UR4, RZ ;  /* 0x0000000404167c10 */ /* 0x000fc8000ff9e0ff */
[----:B------:R-:W3:Y:S01]  /*09b0*/  LDG.E.64 R24, desc[UR8][R24.64] ;  /* 0x0000000818187981 */ /* 0x000ee2000c1e1b00 */
[----:B------:R-:W-:-:S06]  /*09c0*/  IADD3.X R23, PT, PT, R5, UR5, RZ, P4, !PT ;  /* 0x0000000505177c10 */ /* 0x000fcc000a7fe4ff */
[----:B------:R-:W4:Y:S01]  /*09d0*/  LDG.E.64 R22, desc[UR8][R22.64] ;  /* 0x0000000816167981 */ /* 0x000f22000c1e1b00 */
[----:B------:R-:W-:Y:S02]  /*09e0*/  VIADD R18, R19, 0x1 ;  /* 0x0000000113127836 */ /* 0x000fe40000000000 */
[----:B------:R-:W-:Y:S01]  /*09f0*/  @P5 IMAD.MOV R18, RZ, RZ, R19 ;  /* 0x000000ffff125224 */ /* 0x000fe200078e0213 */
[----:B--2---:R-:W-:Y:S01]  /*0a00*/  DFMA R28, R26, R26, R28 ;  /* 0x0000001a1a1c722b */ /* 0x004fe2000000001c */
[----:B------:R-:W-:-:S07]  /*0a10*/  IADD3 R26, P5, PT, R16, UR4, RZ ;  /* 0x00000004101a7c10 */ /* 0x000fce000ffbe0ff */
[----:B------:R-:W-:Y:S02]  /*0a20*/  DSETP.GEU.AND P4, PT, R28, 1, PT ;  /* 0x3ff000001c00742a */ /* 0x000fe40003f8e000 */
[----:B---3--:R-:W-:Y:S01]  /*0a30*/  DMUL R28, R24, R24 ;  /* 0x00000018181c7228 */ /* 0x008fe20000000000 */
[----:B------:R-:W-:-:S06]  /*0a40*/  IADD3.X R27, PT, PT, R17, UR5, RZ, P5, !PT ;  /* 0x00000005111b7c10 */ /* 0x000fcc000affe4ff */
[----:B------:R-:W2:Y:S01]  /*0a50*/  LDG.E.64 R26, desc[UR8][R26.64] ;  /* 0x000000081a1a7981 */ /* 0x000ea2000c1e1b00 */
[----:B----4-:R-:W-:Y:S01]  /*0a60*/  DFMA R22, R22, R22, R28 ;  /* 0x000000161616722b */ /* 0x010fe2000000001c */
[----:B------:R-:W-:-:S04]  /*0a70*/  IADD3 R28, P5, PT, R10, UR4, RZ ;  /* 0x000000040a1c7c10 */ /* 0x000fc8000ffbe0ff */
[----:B------:R-:W-:-:S06]  /*0a80*/  IADD3.X R29, PT, PT, R11, UR5, RZ, P5, !PT ;  /* 0x000000050b1d7c10 */ /* 0x000fcc000affe4ff */
[----:B------:R-:W3:Y:S01]  /*0a90*/  LDG.E.64 R28, desc[UR8][R28.64] ;  /* 0x000000081c1c7981 */ /* 0x000ee2000c1e1b00 */
[----:B------:R-:W-:Y:S01]  /*0aa0*/  VIADD R19, R18, 0x1 ;  /* 0x0000000112137836 */ /* 0x000fe20000000000 */
[----:B------:R-:W-:Y:S01]  /*0ab0*/  DSETP.GEU.AND P5, PT, R22, 1, PT ;  /* 0x3ff000001600742a */ /* 0x000fe20003fae000 */
[----:B------:R-:W-:Y:S01]  /*0ac0*/  @P6 IMAD.MOV R19, RZ, RZ, R18 ;  /* 0x000000ffff136224 */ /* 0x000fe200078e0212 */
[----:B------:R-:W-:-:S04]  /*0ad0*/  IADD3 R22, P6, PT, R14, UR4, RZ ;  /* 0x000000040e167c10 */ /* 0x000fc8000ffde0ff */
[----:B------:R-:W-:-:S06]  /*0ae0*/  IADD3.X R23, PT, PT, R15, UR5, RZ, P6, !PT ;  /* 0x000000050f177c10 */ /* 0x000fcc000b7fe4ff */
[----:B------:R-:W4:Y:S01]  /*0af0*/  LDG.E.64 R22, desc[UR8][R22.64] ;  /* 0x0000000816167981 */ /* 0x000f22000c1e1b00 */
[----:B--2---:R-:W-:-:S08]  /*0b00*/  DMUL R24, R26, R26 ;  /* 0x0000001a1a187228 */ /* 0x004fd00000000000 */
[----:B---3--:R-:W-:Y:S01]  /*0b10*/  DFMA R28, R28, R28, R24 ;  /* 0x0000001c1c1c722b */ /* 0x008fe20000000018 */
[----:B------:R-:W-:-:S04]  /*0b20*/  IADD3 R24, P6, PT, R20, UR4, RZ ;  /* 0x0000000414187c10 */ /* 0x000fc8000ffde0ff */
[----:B------:R-:W-:-:S06]  /*0b30*/  IADD3.X R25, PT, PT, R21, UR5, RZ, P6, !PT ;  /* 0x0000000515197c10 */ /* 0x000fcc000b7fe4ff */
[----:B------:R-:W2:Y:S01]  /*0b40*/  LDG.E.64 R24, desc[UR8][R24.64] ;  /* 0x0000000818187981 */ /* 0x000ea2000c1e1b00 */
[----:B------:R-:W-:Y:S01]  /*0b50*/  DSETP.GEU.AND P6, PT, R28, 1, PT ;  /* 0x3ff000001c00742a */ /* 0x000fe20003fce000 */
[----:B------:R-:W-:Y:S01]  /*0b60*/  VIADD R18, R19, 0x1 ;  /* 0x0000000113127836 */ /* 0x000fe20000000000 */
[----:B----4-:R-:W-:Y:S01]  /*0b70*/  DMUL R28, R22, R22 ;  /* 0x00000016161c7228 */ /* 0x010fe20000000000 */
[----:B------:R-:W-:Y:S01]  /*0b80*/  @P1 IMAD.MOV R18, RZ, RZ, R19 ;  /* 0x000000ffff121224 */ /* 0x000fe200078e0213 */
[----:B------:R-:W-:-:S04]  /*0b90*/  IADD3 R26, P1, PT, R12, UR4, RZ ;  /* 0x000000040c1a7c10 */ /* 0x000fc8000ff3e0ff */
[----:B------:R-:W-:-:S06]  /*0ba0*/  IADD3.X R27, PT, PT, R13, UR5, RZ, P1, !PT ;  /* 0x000000050d1b7c10 */ /* 0x000fcc0008ffe4ff */
[----:B------:R-:W3:Y:S01]  /*0bb0*/  LDG.E.64 R26, desc[UR8][R26.64] ;  /* 0x000000081a1a7981 */ /* 0x000ee2000c1e1b00 */
[----:B--2---:R-:W-:Y:S01]  /*0bc0*/  DFMA R24, R24, R24, R28 ;  /* 0x000000181818722b */ /* 0x004fe2000000001c */
[----:B------:R-:W-:-:S04]  /*0bd0*/  IADD3 R28, P1, PT, R8, UR4, RZ ;  /* 0x00000004081c7c10 */ /* 0x000fc8000ff3e0ff */
[----:B------:R-:W-:-:S06]  /*0be0*/  IADD3.X R29, PT, PT, R9, UR5, RZ, P1, !PT ;  /* 0x00000005091d7c10 */ /* 0x000fcc0008ffe4ff */
[----:B------:R-:W2:Y:S01]  /*0bf0*/  LDG.E.64 R28, desc[UR8][R28.64] ;  /* 0x000000081c1c7981 */ /* 0x000ea2000c1e1b00 */
[----:B------:R-:W-:Y:S01]  /*0c00*/  UIMAD.WIDE UR4, UR6, 0x20, UR4 ;  /* 0x00000020060478a5 */ /* 0x000fe2000f8e0204 */
[----:B------:R-:W-:Y:S01]  /*0c10*/  DSETP.GEU.AND P1, PT, R24, 1, PT ;  /* 0x3ff000001800742a */ /* 0x000fe20003f2e000 */
[----:B------:R-:W-:Y:S01]  /*0c20*/  VIADD R19, R18, 0x1 ;  /* 0x0000000112137836 */ /* 0x000fe20000000000 */
[----:B---3--:R-:W-:Y:S01]  /*0c30*/  DMUL R24, R26, R26 ;  /* 0x0000001a1a187228 */ /* 0x008fe20000000000 */
[----:B------:R-:W-:Y:S02]  /*0c40*/  @P2 IMAD.MOV R19, RZ, RZ, R18 ;  /* 0x000000ffff132224 */ /* 0x000fe400078e0212 */
        /* <DEDUP_REMOVED lines=8> */
[----:B------:R-:W-:Y:S01]  /*0cd0*/  VIADD R28, R19, 0x1 ;  /* 0x00000001131c7836 */ /* 0x000fe20000000000 */
[----:B---3--:R-:W-:Y:S01]  /*0ce0*/  DMUL R26, R22, R22 ;  /* 0x00000016161a7228 */ /* 0x008fe20000000000 */
        /* <DEDUP_REMOVED lines=8> */
[----:B------:R-:W-:Y:S01]  /*0d70*/  VIADD R23, R28, 0x1 ;  /* 0x000000011c177836 */ /* 0x000fe20000000000 */
[----:B------:R-:W-:Y:S01]  /*0d80*/  DSETP.GEU.AND P3, PT, R24, 1, PT ;  /* 0x3ff000001800742a */ /* 0x000fe20003f6e000 */
[----:B------:R-:W-:Y:S01]  /*0d90*/  @P4 IMAD.MOV R23, RZ, RZ, R28 ;  /* 0x000000ffff174224 */ /* 0x000fe200078e021c */
[----:B------:R-:W-:Y:S01]  /*0da0*/  IADD3 R22, P4, PT, R14, UR4, RZ ;  /* 0x000000040e167c10 */ /* 0x000fe2000ff9e0ff */
[----:B---3--:R-:W-:Y:S02]  /*0db0*/  DMUL R24, R18, R18 ;  /* 0x0000001212187228 */ /* 0x008fe40000000000 */
[----:B------:R-:W-:Y:S02]  /*0dc0*/  VIADD R28, R23, 0x1 ;  /* 0x00000001171c7836 */ /* 0x000fe40000000000 */
[----:B------:R-:W-:Y:S01]  /*0dd0*/  @P5 IMAD.MOV R28, RZ, RZ, R23 ;  /* 0x000000ffff1c5224 */ /* 0x000fe200078e0217 */
[----:B------:R-:W-:-:S02]  /*0de0*/  IADD3.X R23, PT, PT, R15, UR5, RZ, P4, !PT ;  /* 0x000000050f177c10 */ /* 0x000fc4000a7fe4ff */
[----:B------:R-:W-:-:S04]  /*0df0*/  IADD3 R20, P5, PT, R20, UR4, RZ ;  /* 0x0000000414147c10 */ /* 0x000fc8000ffbe0ff */
[----:B------:R-:W3:Y:S01]  /*0e00*/  LDG.E.64 R22, desc[UR8][R22.64] ;  /* 0x0000000816167981 */ /* 0x000ee2000c1e1b00 */
[----:B------:R-:W-:Y:S01]  /*0e10*/  IADD3.X R21, PT, PT, R21, UR5, RZ, P5, !PT ;  /* 0x0000000515157c10 */ /* 0x000fe2000affe4ff */
[----:B------:R-:W-:Y:S02]  /*0e20*/  VIADD R18, R28, 0x1 ;  /* 0x000000011c127836 */ /* 0x000fe40000000000 */
[----:B------:R-:W-:-:S03]  /*0e30*/  @P6 IMAD.MOV R18, RZ, RZ, R28 ;  /* 0x000000ffff126224 */ /* 0x000fc600078e021c */
[----:B------:R-:W4:Y:S01]  /*0e40*/  LDG.E.64 R20, desc[UR8][R20.64] ;  /* 0x0000000814147981 */ /* 0x000f22000c1e1b00 */
[----:B--2---:R-:W-:-:S08]  /*0e50*/  DFMA R24, R26, R26, R24 ;  /* 0x0000001a1a18722b */ /* 0x004fd00000000018 */
[----:B------:R-:W-:Y:S01]  /*0e60*/  DSETP.GEU.AND P4, PT, R24, 1, PT ;  /* 0x3ff000001800742a */ /* 0x000fe20003f8e000 */
[----:B------:R-:W-:Y:S01]  /*0e70*/  IADD3 R24, P5, PT, R12, UR4, RZ ;  /* 0x000000040c187c10 */ /* 0x000fe2000ffbe0ff */
[----:B------:R-:W-:-:S03]  /*0e80*/  VIADD R26, R18, 0x1 ;  /* 0x00000001121a7836 */ /* 0x000fc60000000000 */
[----:B------:R-:W-:Y:S01]  /*0e90*/  IADD3.X R25, PT, PT, R13, UR5, RZ, P5, !PT ;  /* 0x000000050d197c10 */ /* 0x000fe2000affe4ff */
[----:B------:R-:W-:Y:S01]  /*0ea0*/  @P1 IMAD.MOV R26, RZ, RZ, R18 ;  /* 0x000000ffff1a1224 */ /* 0x000fe200078e0212 */
[----:B------:R-:W-:-:S04]  /*0eb0*/  IADD3 R18, P1, PT, R8, UR4, RZ ;  /* 0x0000000408127c10 */ /* 0x000fc8000ff3e0ff */
[----:B------:R-:W2:Y:S01]  /*0ec0*/  LDG.E.64 R24, desc[UR8][R24.64] ;  /* 0x0000000818187981 */ /* 0x000ea2000c1e1b00 */
[----:B------:R-:W-:-:S06]  /*0ed0*/  IADD3.X R19, PT, PT, R9, UR5, RZ, P1, !PT ;  /* 0x0000000509137c10 */ /* 0x000fcc0008ffe4ff */
[----:B------:R-:W5:Y:S01]  /*0ee0*/  LDG.E.64 R18, desc[UR8][R18.64] ;  /* 0x0000000812127981 */ /* 0x000f62000c1e1b00 */
[----:B---3--:R-:W-:Y:S01]  /*0ef0*/  DMUL R22, R22, R22 ;  /* 0x0000001616167228 */ /* 0x008fe20000000000 */
[----:B------:R-:W-:-:S07]  /*0f00*/  VIADD R27, R26, 0x1 ;  /* 0x000000011a1b7836 */ /* 0x000fce0000000000 */
[----:B----4-:R-:W-:Y:S01]  /*0f10*/  DFMA R22, R20, R20, R22 ;  /* 0x000000141416722b */ /* 0x010fe20000000016 */
[----:B------:R-:W-:-:S04]  /*0f20*/  @P2 IMAD.MOV R27, RZ, RZ, R26 ;  /* 0x000000ffff1b2224 */ /* 0x000fc800078e021a */
[----:B------:R-:W-:-:S03]  /*0f30*/  VIADD R26, R27, 0x1 ;  /* 0x000000011b1a7836 */ /* 0x000fc60000000000 */
[----:B------:R-:W-:Y:S01]  /*0f40*/  DSETP.GEU.AND P1, PT, R22, 1, PT ;  /* 0x3ff000001600742a */ /* 0x000fe20003f2e000 */
[----:B------:R-:W-:Y:S02]  /*0f50*/  @P3 IMAD.MOV R26, RZ, RZ, R27 ;  /* 0x000000ffff1a3224 */ /* 0x000fe400078e021b */
[----:B------:R-:W-:Y:S02]  /*0f60*/  VIADD R2, R2, 0x10 ;  /* 0x0000001002027836 */ /* 0x000fe40000000000 */
[----:B------:R-:W-:Y:S02]  /*0f70*/  VIADD R22, R26, 0x1 ;  /* 0x000000011a167836 */ /* 0x000fe40000000000 */
[----:B------:R-:W-:Y:S01]  /*0f80*/  @P4 IMAD.MOV R22, RZ, RZ, R26 ;  /* 0x000000ffff164224 */ /* 0x000fe200078e021a */
[----:B------:R-:W-:Y:S01]  /*0f90*/  UIMAD.WIDE UR4, UR6, 0x20, UR4 ;  /* 0x00000020060478a5 */ /* 0x000fe2000f8e0204 */
[----:B--2---:R-:W-:-:S08]  /*0fa0*/  DMUL R20, R24, R24 ;  /* 0x0000001818147228 */ /* 0x004fd00000000000 */
[----:B-----5:R-:W-:Y:S01]  /*0fb0*/  DFMA R20, R18, R18, R20 ;  /* 0x000000121214722b */ /* 0x020fe20000000014 */
[----:B------:R-:W-:Y:S02]  /*0fc0*/  VIADD R18, R22, 0x1 ;  /* 0x0000000116127836 */ /* 0x000fe40000000000 */
[----:B------:R-:W-:Y:S01]  /*0fd0*/  @P1 IMAD.MOV R18, RZ, RZ, R22 ;  /* 0x000000ffff121224 */ /* 0x000fe200078e0216 */
[----:B------:R-:W-:-:S04]  /*0fe0*/  ISETP.GE.AND P1, PT, R2, -0xc, PT ;  /* 0xfffffff40200780c */ /* 0x000fc80003f26270 */
[----:B------:R-:W-:Y:S01]  /*0ff0*/  DSETP.GEU.AND P2, PT, R20, 1, PT ;  /* 0x3ff000001400742a */ /* 0x000fe20003f4e000 */
[----:B------:R-:W-:-:S13]  /*1000*/  VIADD R26, R18, 0x1 ;  /* 0x00000001121a7836 */ /* 0x000fda0000000000 */
[----:B------:R-:W-:Y:S01]  /*1010*/  @P2 IMAD.MOV R26, RZ, RZ, R18 ;  /* 0x000000ffff1a2224 */ /* 0x000fe200078e0212 */
[----:B------:R-:W-:Y:S06]  /*1020*/  @!P1 BRA `(.L_x_4) ;  /* 0xfffffff400149947 */ /* 0x000fec000383ffff */
.L_x_3:
[----:B------:R-:W-:-:S05]  /*1030*/  IMAD.MOV R18, RZ, RZ, -R2 ;  /* 0x000000ffff127224 */ /* 0x000fca00078e0a02 */
[----:B------:R-:W-:-:S13]  /*1040*/  ISETP.GT.AND P1, PT, R18, 0x4, PT ;  /* 0x000000041200780c */ /* 0x000fda0003f24270 */
[----:B------:R-:W-:Y:S05]  /*1050*/  @!P1 BRA `(.L_x_5) ;  /* 0x0000000400849947 */ /* 0x000fea0003800000 */
[----:B------:R-:W-:-:S04]  /*1060*/  IADD3 R18, P0, PT, R6, UR4, RZ ;  /* 0x0000000406127c10 */ /* 0x000fc8000ff1e0ff */
[----:B------:R-:W-:Y:S02]  /*1070*/  IADD3.X R19, PT, PT, R7, UR5, RZ, P0, !PT ;  /* 0x0000000507137c10 */ /* 0x000fe400087fe4ff */
[----:B------:R-:W-:Y:S02]  /*1080*/  IADD3 R20, P0, PT, R4, UR4, RZ ;  /* 0x0000000404147c10 */ /* 0x000fe4000ff1e0ff */
[----:B------:R-:W-:Y:S02]  /*1090*/  IADD3 R22, P1, PT, R16, UR4, RZ ;  /* 0x0000000410167c10 */ /* 0x000fe4000ff3e0ff */
[----:B------:R-:W2:Y:S01]  /*10a0*/  LDG.E.64 R18, desc[UR8][R18.64] ;  /* 0x0000000812127981 */ /* 0x000ea2000c1e1b00 */
[----:B------:R-:W-:Y:S02]  /*10b0*/  IADD3.X R21, PT, PT, R5, UR5, RZ, P0, !PT ;  /* 0x0000000505157c10 */ /* 0x000fe400087fe4ff */
[----:B------:R-:W-:Y:S02]  /*10c0*/  IADD3.X R23, PT, PT, R17, UR5, RZ, P1, !PT ;  /* 0x0000000511177c10 */ /* 0x000fe40008ffe4ff */
[----:B------:R-:W-:Y:S01]  /*10d0*/  IADD3 R28, P0, PT, R10, UR4, RZ ;  /* 0x000000040a1c7c10 */ /* 0x000fe2000ff1e0ff */
[----:B------:R-:W3:Y:S04]  /*10e0*/  LDG.E.64 R24, desc[UR8][R20.64] ;  /* 0x0000000814187981 */ /* 0x000ee8000c1e1b00 */
[----:B------:R-:W4:Y:S01]  /*10f0*/  LDG.E.64 R22, desc[UR8][R22.64] ;  /* 0x0000000816167981 */ /* 0x000f22000c1e1b00 */
[----:B------:R-:W-:-:S05]  /*1100*/  IADD3.X R29, PT, PT, R11, UR5, RZ, P0, !PT ;  /* 0x000000050b1d7c10 */ /* 0x000fca00087fe4ff */
[----:B------:R-:W5:Y:S01]  /*1110*/  LDG.E.64 R20, desc[UR8][R28.64] ;  /* 0x000000081c147981 */ /* 0x000f62000c1e1b00 */
[----:B--2---:R-:W-:-:S08]  /*1120*/  DMUL R18, R18, R18 ;  /* 0x0000001212127228 */ /* 0x004fd00000000000 */
[----:B---3--:R-:W-:Y:S02]  /*1130*/  DFMA R24, R24, R24, R18 ;  /* 0x000000181818722b */ /* 0x008fe40000000012 */
[----:B----4-:R-:W-:-:S06]  /*1140*/  DMUL R18, R22, R22 ;  /* 0x0000001616127228 */ /* 0x010fcc0000000000 */
[----:B------:R-:W-:Y:S02]  /*1150*/  DSETP.GEU.AND P0, PT, R24, 1, PT ;  /* 0x3ff000001800742a */ /* 0x000fe40003f0e000 */
[----:B-----5:R-:W-:Y:S01]  /*1160*/  DFMA R20, R20, R20, R18 ;  /* 0x000000141414722b */ /* 0x020fe20000000012 */
[----:B------:R-:W-:Y:S01]  /*1170*/  IMAD.U32 R25, RZ, RZ, UR6 ;  /* 0x00000006ff197e24 */ /* 0x000fe2000f8e00ff */
[----:B------:R-:W-:Y:S01]  /*1180*/  IADD3 R24, P1, PT, R14, UR4, RZ ;  /* 0x000000040e187c10 */ /* 0x000fe2000ff3e0ff */
[----:B------:R-:W-:Y:S02]  /*1190*/  IMAD.MOV.U32 R18, RZ, RZ, R4 ;  /* 0x000000ffff127224 */ /* 0x000fe400078e0004 */
[----:B------:R-:W-:Y:S02]  /*11a0*/  IMAD.MOV.U32 R19, RZ, RZ, R5 ;  /* 0x000000ffff137224 */ /* 0x000fe400078e0005 */
[----:B------:R-:W-:Y:S01]  /*11b0*/  IMAD.WIDE R18, R25, 0x10, R18 ;  /* 0x0000001019127825 */ /* 0x000fe200078e0212 */
[----:B------:R-:W-:-:S02]  /*11c0*/  IADD3.X R25, PT, PT, R15, UR5, RZ, P1, !PT ;  /* 0x000000050f197c10 */ /* 0x000fc40008ffe4ff */
[----:B------:R-:W-:-:S04]  /*11d0*/  IADD3 R28, P1, PT, R18, UR4, RZ ;  /* 0x00000004121c7c10 */ /* 0x000fc8000ff3e0ff */
[----:B------:R-:W2:Y:S01]  /*11e0*/  LDG.E.64 R24, desc[UR8][R24.64] ;  /* 0x0000000818187981 */ /* 0x000ea2000c1e1b00 */
[----:B------:R-:W-:-:S05]  /*11f0*/  IADD3.X R29, PT, PT, R19, UR5, RZ, P1, !PT ;  /* 0x00000005131d7c10 */ /* 0x000fca0008ffe4ff */
[----:B------:R-:W3:Y:S01]  /*1200*/  LDG.E.64 R22, desc[UR8][R28.64] ;  /* 0x000000081c167981 */ /* 0x000ee2000c1e1b00 */
[----:B------:R-:W-:Y:S01]  /*1210*/  DSETP.GEU.AND P1, PT, R20, 1, PT ;  /* 0x3ff000001400742a */ /* 0x000fe20003f2e000 */
        /* <DEDUP_REMOVED lines=8> */
[----:B------:R-:W-:Y:S01]  /*12a0*/  UIMAD UR10, UR6, 0x20, UR4 ;  /* 0x00000020060a78a4 */ /* 0x000fe2000f8e0204 */
[----:B------:R-:W-:Y:S01]  /*12b0*/  DSETP.GEU.AND P2, PT, R24, 1, PT ;  /* 0x3ff000001800742a */ /* 0x000fe20003f4e000 */
[----:B------:R-:W-:Y:S01]  /*12c0*/  UIMAD.WIDE UR4, UR6, 0x20, UR4 ;  /* 0x00000020060478a5 */ /* 0x000fe2000f8e0204 */
[----:B----4-:R-:W-:-:S03]  /*12d0*/  DMUL R24, R20, R20 ;  /* 0x0000001414187228 */ /* 0x010fc60000000000 */
[----:B------:R-:W-:-:S04]  /*12e0*/  IADD3 R28, P3, PT, R6, UR10, RZ ;  /* 0x0000000a061c7c10 */ /* 0x000fc8000ff7e0ff */
[----:B------:R-:W-:-:S05]  /*12f0*/  IADD3.X R29, PT, PT, R7, UR5, RZ, P3, !PT ;  /* 0x00000005071d7c10 */ /* 0x000fca0009ffe4ff */
        /* <DEDUP_REMOVED lines=14> */
[----:B---3--:R-:W-:Y:S01]  /*13e0*/  DMUL R28, R22, R22 ;  /* 0x00000016161c7228 */ /* 0x008fe20000000000 */
[----:B------:R-:W-:Y:S01]  /*13f0*/  VIADD R27, R26, 0x1 ;  /* 0x000000011a1b7836 */ /* 0x000fe20000000000 */
[----:B------:R-:W-:Y:S01]  /*1400*/  DSETP.GEU.AND P4, PT, R24, 1, PT ;  /* 0x3ff000001800742a */ /* 0x000fe20003f8e000 */
[----:B------:R-:W-:Y:S01]  /*1410*/  @P0 IMAD.MOV R27, RZ, RZ, R26 ;  /* 0x000000ffff1b0224 */ /* 0x000fe200078e021a */
[----:B------:R-:W-:Y:S02]  /*1420*/  IADD3 R24, P5, PT, R14, UR4, RZ ;  /* 0x000000040e187c10 */ /* 0x000fe4000ffbe0ff */
[----:B------:R-:W-:Y:S02]  /*1430*/  IADD3 R18, P0, PT, R18, UR4, RZ ;  /* 0x0000000412127c10 */ /* 0x000fe4000ff1e0ff */
[----:B------:R-:W-:Y:S01]  /*1440*/  IADD3.X R25, PT, PT, R15, UR5, RZ, P5, !PT ;  /* 0x000000050f197c10 */ /* 0x000fe2000affe4ff */
[----:B------:R-:W-:Y:S01]  /*1450*/  VIADD R22, R27, 0x1 ;  /* 0x000000011b167836 */ /* 0x000fe20000000000 */
[----:B------:R-:W-:Y:S01]  /*1460*/  IADD3.X R19, PT, PT, R19, UR5, RZ, P0, !PT ;  /* 0x0000000513137c10 */ /* 0x000fe200087fe4ff */
[----:B------:R-:W-:-:S03]  /*1470*/  @P1 IMAD.MOV R22, RZ, RZ, R27 ;  /* 0x000000ffff161224 */ /* 0x000fc600078e021b */
[----:B------:R-:W3:Y:S01]  /*1480*/  LDG.E.64 R24, desc[UR8][R24.64] ;  /* 0x0000000818187981 */ /* 0x000ee2000c1e1b00 */
[----:B------:R-:W-:Y:S02]  /*1490*/  VIADD R26, R22, 0x1 ;  /* 0x00000001161a7836 */ /* 0x000fe40000000000 */
[----:B------:R-:W-:Y:S01]  /*14a0*/  @P2 IMAD.MOV R26, RZ, RZ, R22 ;  /* 0x000000ffff1a2224 */ /* 0x000fe200078e0216 */
[----:B------:R-:W4:Y:S01]  /*14b0*/  LDG.E.64 R18, desc[UR8][R18.64] ;  /* 0x0000000812127981 */ /* 0x000f22000c1e1b00 */
[----:B--2---:R-:W-:-:S08]  /*14c0*/  DFMA R20, R20, R20, R28 ;  /* 0x000000141414722b */ /* 0x004fd0000000001c */
[----:B------:R-:W-:Y:S01]  /*14d0*/  DSETP.GEU.AND P0, PT, R20, 1, PT ;  /* 0x3ff000001400742a */ /* 0x000fe20003f0e000 */
[----:B------:R-:W-:-:S04]  /*14e0*/  IADD3 R20, P1, PT, R12, UR4, RZ ;  /* 0x000000040c147c10 */ /* 0x000fc8000ff3e0ff */
[----:B------:R-:W-:Y:S02]  /*14f0*/  IADD3.X R21, PT, PT, R13, UR5, RZ, P1, !PT ;  /* 0x000000050d157c10 */ /* 0x000fe40008ffe4ff */
[----:B------:R-:W-:-:S04]  /*1500*/  IADD3 R22, P1, PT, R8, UR4, RZ ;  /* 0x0000000408167c10 */ /* 0x000fc8000ff3e0ff */
[----:B------:R-:W2:Y:S01]  /*1510*/  LDG.E.64 R20, desc[UR8][R20.64] ;  /* 0x0000000814147981 */ /* 0x000ea2000c1e1b00 */
[----:B------:R-:W-:-:S06]  /*1520*/  IADD3.X R23, PT, PT, R9, UR5, RZ, P1, !PT ;  /* 0x0000000509177c10 */ /* 0x000fcc0008ffe4ff */
[----:B------:R-:W5:Y:S01]  /*1530*/  LDG.E.64 R22, desc[UR8][R22.64] ;  /* 0x0000000816167981 */ /* 0x000f62000c1e1b00 */
[----:B---3--:R-:W-:-:S08]  /*1540*/  DMUL R24, R24, R24 ;  /* 0x0000001818187228 */ /* 0x008fd00000000000 */
[----:B----4-:R-:W-:Y:S01]  /*1550*/  DFMA R24, R18, R18, R24 ;  /* 0x000000121218722b */ /* 0x010fe20000000018 */
[----:B------:R-:W-:Y:S02]  /*1560*/  VIADD R27, R26, 0x1 ;  /* 0x000000011a1b7836 */ /* 0x000fe40000000000 */
[----:B------:R-:W-:-:S05]  /*1570*/  @P3 IMAD.MOV R27, RZ, RZ, R26 ;  /* 0x000000ffff1b3224 */ /* 0x000fca00078e021a */
[----:B------:R-:W-:Y:S01]  /*1580*/  DSETP.GEU.AND P1, PT, R24, 1, PT ;  /* 0x3ff000001800742a */ /* 0x000fe20003f2e000 */
[----:B------:R-:W-:Y:S02]  /*1590*/  VIADD R26, R27, 0x1 ;  /* 0x000000011b1a7836 */ /* 0x000fe40000000000 */
[----:B------:R-:W-:Y:S02]  /*15a0*/  @P4 IMAD.MOV R26, RZ, RZ, R27 ;  /* 0x000000ffff1a4224 */ /* 0x000fe400078e021b */
[----:B------:R-:W-:Y:S01]  /*15b0*/  VIADD R2, R2, 0x8 ;  /* 0x0000000802027836 */ /* 0x000fe20000000000 */
[----:B------:R-:W-:Y:S01]  /*15c0*/  UIMAD.WIDE UR4, UR6, 0x20, UR4 ;  /* 0x00000020060478a5 */ /* 0x000fe2000f8e0204 */
[----:B--2---:R-:W-:-:S08]  /*15d0*/  DMUL R18, R20, R20 ;  /* 0x0000001414127228 */ /* 0x004fd00000000000 */
[----:B-----5:R-:W-:Y:S01]  /*15e0*/  DFMA R18, R22, R22, R18 ;  /* 0x000000161612722b */ /* 0x020fe20000000012 */
[----:B------:R-:W-:Y:S02]  /*15f0*/  VIADD R20, R26, 0x1 ;  /* 0x000000011a147836 */ /* 0x000fe40000000000 */
[----:B------:R-:W-:-:S05]  /*1600*/  @P0 IMAD.MOV R20, RZ, RZ, R26 ;  /* 0x000000ffff140224 */ /* 0x000fca00078e021a */
[----:B------:R-:W-:Y:S01]  /*1610*/  DSETP.GEU.AND P2, PT, R18, 1, PT ;  /* 0x3ff000001200742a */ /* 0x000fe20003f4e000 */
[----:B------:R-:W-:Y:S02]  /*1620*/  VIADD R18, R20, 0x1 ;  /* 0x0000000114127836 */ /* 0x000fe40000000000 */
[----:B------:R-:W-:Y:S01]  /*1630*/  @P1 IMAD.MOV R18, RZ, RZ, R20 ;  /* 0x000000ffff121224 */ /* 0x000fe200078e0214 */
[----:B------:R-:W-:-:S03]  /*1640*/  PLOP3.LUT P0, PT, PT, PT, PT, 0x8, 0x80 ;  /* 0x000000000080781c */ /* 0x000fc60003f0e170 */
[----:B------:R-:W-:-:S07]  /*1650*/  VIADD R26, R18, 0x1 ;  /* 0x00000001121a7836 */ /* 0x000fce0000000000 */
[----:B------:R-:W-:-:S07]  /*1660*/  @P2 IMAD.MOV R26, RZ, RZ, R18 ;  /* 0x000000ffff1a2224 */ /* 0x000fce00078e0212 */
.L_x_5:
[----:B------:R-:W-:-:S13]  /*1670*/  ISETP.NE.OR P0, PT, R2, RZ, P0 ;  /* 0x000000ff0200720c */ /* 0x000fda0000705670 */
[----:B------:R-:W-:Y:S05]  /*1680*/  @!P0 BRA `(.L_x_6) ;  /* 0x0000000000d08947 */ /* 0x000fea0003800000 */
.L_x_2:
[----:B------:R-:W-:Y:S02]  /*1690*/  IMAD.U32 R21, RZ, RZ, UR6 ;  /* 0x00000006ff157e24 */ /* 0x000fe4000f8e00ff */
[----:B------:R-:W-:Y:S02]  /*16a0*/  IMAD.MOV.U32 R18, RZ, RZ, R4 ;  /* 0x000000ffff127224 */ /* 0x000fe400078e0004 */
[----:B------:R-:W-:Y:S02]  /*16b0*/  IMAD.MOV.U32 R19, RZ, RZ, R5 ;  /* 0x000000ffff137224 */ /* 0x000fe400078e0005 */
[----:B------:R-:W-:-:S07]  /*16c0*/  IMAD.WIDE R18, R21, 0x10, R18 ;  /* 0x0000001015127825 */ /* 0x000fce00078e0212 */
.L_x_7:
[----:B------:R-:W-:-:S04]  /*16d0*/  IADD3 R20, P0, PT, R6, UR4, RZ ;  /* 0x0000000406147c10 */ /* 0x000fc8000ff1e0ff */
[----:B------:R-:W-:Y:S02]  /*16e0*/  IADD3.X R21, PT, PT, R7, UR5, RZ, P0, !PT ;  /* 0x0000000507157c10 */ /* 0x000fe400087fe4ff */
[----:B------:R-:W-:-:S04]  /*16f0*/  IADD3 R28, P0, PT, R4, UR4, RZ ;  /* 0x00000004041c7c10 */ /* 0x000fc8000ff1e0ff */
[----:B------:R-:W2:Y:S01]  /*1700*/  LDG.E.64 R20, desc[UR8][R20.64] ;  /* 0x0000000814147981 */ /* 0x000ea2000c1e1b00 */
[----:B------:R-:W-:-:S05]  /*1710*/  IADD3.X R29, PT, PT, R5, UR5, RZ, P0, !PT ;  /* 0x00000005051d7c10 */ /* 0x000fca00087fe4ff */
[----:B------:R-:W3:Y:S01]  /*1720*/  LDG.E.64 R24, desc[UR8][R28.64] ;  /* 0x000000081c187981 */ /* 0x000ee2000c1e1b00 */
        /* <DEDUP_REMOVED lines=8> */
[----:B----4-:R-:W-:Y:S02]  /*17b0*/  DMUL R28, R22, R22 ;  /* 0x00000016161c7228 */ /* 0x010fe40000000000 */
[----:B------:R-:W-:-:S06]  /*17c0*/  DSETP.GEU.AND P0, PT, R20, 1, PT ;  /* 0x3ff000001400742a */ /* 0x000fcc0003f0e000 */
[----:B--2---:R-:W-:Y:S01]  /*17d0*/  DFMA R24, R24, R24, R28 ;  /* 0x000000181818722b */ /* 0x004fe2000000001c */
[----:B------:R-:W-:-:S04]  /*17e0*/  IADD3 R28, P1, PT, R14, UR4, RZ ;  /* 0x000000040e1c7c10 */ /* 0x000fc8000ff3e0ff */
[----:B------:R-:W-:Y:S02]  /*17f0*/  IADD3.X R29, PT, PT, R15, UR5, RZ, P1, !PT ;  /* 0x000000050f1d7c10 */ /* 0x000fe40008ffe4ff */
[----:B------:R-:W-:-:S03]  /*1800*/  IADD3 R20, P1, PT, R18, UR4, RZ ;  /* 0x0000000412147c10 */ /* 0x000fc6000ff3e0ff */
[----:B------:R-:W2:Y:S01]  /*1810*/  LDG.E.64 R22, desc[UR8][R28.64] ;  /* 0x000000081c167981 */ /* 0x000ea2000c1e1b00 */
[----:B------:R-:W-:-:S06]  /*1820*/  IADD3.X R21, PT, PT, R19, UR5, RZ, P1, !PT ;  /* 0x0000000513157c10 */ /* 0x000fcc0008ffe4ff */
        /* <DEDUP_REMOVED lines=10> */
[----:B------:R-:W-:Y:S02]  /*18d0*/  DSETP.GEU.AND P2, PT, R20, 1, PT ;  /* 0x3ff000001400742a */ /* 0x000fe40003f4e000 */
[----:B----4-:R-:W-:Y:S01]  /*18e0*/  DMUL R20, R24, R24 ;  /* 0x0000001818147228 */ /* 0x010fe20000000000 */
[----:B------:R-:W-:Y:S02]  /*18f0*/  VIADD R27, R26, 0x1 ;  /* 0x000000011a1b7836 */ /* 0x000fe40000000000 */
[----:B------:R-:W-:Y:S02]  /*1900*/  @P0 IMAD.MOV R27, RZ, RZ, R26 ;  /* 0x000000ffff1b0224 */ /* 0x000fe400078e021a */
[----:B------:R-:W-:Y:S02]  /*1910*/  VIADD R2, R2, 0x4 ;  /* 0x0000000402027836 */ /* 0x000fe40000000000 */
[----:B------:R-:W-:-:S02]  /*1920*/  VIADD R26, R27, 0x1 ;  /* 0x000000011b1a7836 */ /* 0x000fc40000000000 */
[----:B------:R-:W-:Y:S01]  /*1930*/  @P1 IMAD.MOV R26, RZ, RZ, R27 ;  /* 0x000000ffff1a1224 */ /* 0x000fe200078e021b */
[----:B------:R-:W-:Y:S01]  /*1940*/  ISETP.NE.AND P1, PT, R2, RZ, PT ;  /* 0x000000ff0200720c */ /* 0x000fe20003f25270 */
[----:B------:R-:W-:Y:S01]  /*1950*/  UIMAD.WIDE UR4, UR6, 0x20, UR4 ;  /* 0x00000020060478a5 */ /* 0x000fe2000f8e0204 */
[----:B--2---:R-:W-:-:S08]  /*1960*/  DFMA R20, R22, R22, R20 ;  /* 0x000000161614722b */ /* 0x004fd00000000014 */
[----:B------:R-:W-:Y:S01]  /*1970*/  DSETP.GEU.AND P0, PT, R20, 1, PT ;  /* 0x3ff000001400742a */ /* 0x000fe20003f0e000 */
[----:B------:R-:W-:Y:S02]  /*1980*/  VIADD R20, R26, 0x1 ;  /* 0x000000011a147836 */ /* 0x000fe40000000000 */
[----:B------:R-:W-:-:S04]  /*1990*/  @P2 IMAD.MOV R20, RZ, RZ, R26 ;  /* 0x000000ffff142224 */ /* 0x000fc800078e021a */
[----:B------:R-:W-:-:S07]  /*19a0*/  VIADD R26, R20, 0x1 ;  /* 0x00000001141a7836 */ /* 0x000fce0000000000 */
[----:B------:R-:W-:Y:S01]  /*19b0*/  @P0 IMAD.MOV R26, RZ, RZ, R20 ;  /* 0x000000ffff1a0224 */ /* 0x000fe200078e0214 */
[----:B------:R-:W-:Y:S06]  /*19c0*/  @P1 BRA `(.L_x_7) ;  /* 0xfffffffc00401947 */ /* 0x000fec000383ffff */
.L_x_6:
[----:B------:R-:W-:Y:S02]  /*19d0*/  IADD3 R6, P0, PT, R6, UR4, RZ ;  /* 0x0000000406067c10 */ /* 0x000fe4000ff1e0ff */
[----:B------:R-:W-:Y:S02]  /*19e0*/  IADD3 R2, P1, PT, R4, UR4, RZ ;  /* 0x0000000404027c10 */ /* 0x000fe4000ff3e0ff */
[----:B------:R-:W-:Y:S02]  /*19f0*/  IADD3.X R12, PT, PT, R7, UR5, RZ, P0, !PT ;  /* 0x00000005070c7c10 */ /* 0x000fe400087fe4ff */
[----:B------:R-:W-:-:S09]  /*1a00*/  IADD3.X R13, PT, PT, R5, UR5, RZ, P1, !PT ;  /* 0x00000005050d7c10 */ /* 0x000fd20008ffe4ff */
.L_x_1:
[----:B------:R-:W-:-:S13]  /*1a10*/  ISETP.NE.AND P0, PT, R3, RZ, PT ;  /* 0x000000ff0300720c */ /* 0x000fda0003f05270 */
[----:B------:R-:W-:Y:S05]  /*1a20*/  @!P0 BRA `(.L_x_0) ;  /* 0x00000000004c8947 */ /* 0x000fea0003800000 */
[----:B------:R-:W-:Y:S01]  /*1a30*/  IMAD.MOV R3, RZ, RZ, -R3 ;  /* 0x000000ffff037224 */ /* 0x000fe200078e0a03 */
[----:B------:R-:W-:Y:S01]  /*1a40*/  UMOV UR4, URZ ;  /* 0x000000ff00047c82 */ /* 0x000fe20008000000 */
[----:B------:R-:W-:-:S05]  /*1a50*/  UMOV UR5, URZ ;  /* 0x000000ff00057c82 */ /* 0x000fca0008000000 */
.L_x_8:
[----:B------:R-:W-:-:S04]  /*1a60*/  IADD3 R10, P0, PT, R6, UR4, RZ ;  /* 0x00000004060a7c10 */ /* 0x000fc8000ff1e0ff */
[----:B------:R-:W-:Y:S02]  /*1a70*/  IADD3.X R11, PT, PT, R12, UR5, RZ, P0, !PT ;  /* 0x000000050c0b7c10 */ /* 0x000fe400087fe4ff */
[----:B------:R-:W-:-:S03]  /*1a80*/  IADD3 R4, P0, PT, R2, UR4, RZ ;  /* 0x0000000402047c10 */ /* 0x000fc6000ff1e0ff */
[----:B------:R-:W2:Y:S01]  /*1a90*/  LDG.E.64 R8, desc[UR8][R10.64] ;  /* 0x000000080a087981 */ /* 0x000ea2000c1e1b00 */
[----:B------:R-:W-:-:S06]  /*1aa0*/  IADD3.X R5, PT, PT, R13, UR5, RZ, P0, !PT ;  /* 0x000000050d057c10 */ /* 0x000fcc00087fe4ff */
[----:B------:R-:W3:Y:S01]  /*1ab0*/  LDG.E.64 R4, desc[UR8][R4.64] ;  /* 0x0000000804047981 */ /* 0x000ee2000c1e1b00 */
[----:B------:R-:W-:Y:S01]  /*1ac0*/  VIADD R3, R3, 0x1 ;  /* 0x0000000103037836 */ /* 0x000fe20000000000 */
[----:B------:R-:W-:Y:S01]  /*1ad0*/  UIMAD.WIDE UR4, UR6, 0x8, UR4 ;  /* 0x00000008060478a5 */ /* 0x000fe2000f8e0204 */
[----:B------:R-:W-:-:S03]  /*1ae0*/  VIADD R7, R26, 0x1 ;  /* 0x000000011a077836 */ /* 0x000fc60000000000 */
[----:B------:R-:W-:Y:S01]  /*1af0*/  ISETP.NE.AND P1, PT, R3, RZ, PT ;  /* 0x000000ff0300720c */ /* 0x000fe20003f25270 */
[----:B--2---:R-:W-:-:S08]  /*1b00*/  DMUL R8, R8, R8 ;  /* 0x0000000808087228 */ /* 0x004fd00000000000 */
[----:B---3--:R-:W-:-:S08]  /*1b10*/  DFMA R8, R4, R4, R8 ;  /* 0x000000040408722b */ /* 0x008fd00000000008 */
[----:B------:R-:W-:-:S14]  /*1b20*/  DSETP.GEU.AND P0, PT, R8, 1, PT ;  /* 0x3ff000000800742a */ /* 0x000fdc0003f0e000 */
[----:B------:R-:W-:-:S04]  /*1b30*/  @P0 IMAD.MOV R7, RZ, RZ, R26 ;  /* 0x000000ffff070224 */ /* 0x000fc800078e021a */
[----:B------:R-:W-:Y:S01]  /*1b40*/  IMAD.MOV.U32 R26, RZ, RZ, R7 ;  /* 0x000000ffff1a7224 */ /* 0x000fe200078e0007 */
[----:B------:R-:W-:Y:S06]  /*1b50*/  @P1 BRA `(.L_x_8) ;  /* 0xfffffffc00c01947 */ /* 0x000fec000383ffff */
.L_x_0:
[----:B------:R-:W0:Y:S01]  /*1b60*/  S2R R6, SR_TID.X ;  /* 0x0000000000067919 */ /* 0x000e220000002100 */
[----:B------:R-:W1:Y:S01]  /*1b70*/  S2UR UR5, SR_CgaCtaId ;  /* 0x00000000000579c3 */ /* 0x000e620000008800 */
[----:B------:R-:W-:Y:S01]  /*1b80*/  UMOV UR4, 0x400 ;  /* 0x0000040000047882 */ /* 0x000fe20000000000 */
[----:B------:R-:W-:Y:S02]  /*1b90*/  UISETP.GE.U32.AND UP0, UPT, UR7, 0x2, UPT ;  /* 0x000000020700788c */ /* 0x000fe4000bf06070 */
[----:B-1----:R-:W-:-:S06]  /*1ba0*/  ULEA UR4, UR5, UR4, 0x18 ;  /* 0x0000000405047291 */ /* 0x002fcc000f8ec0ff */
[C---:B0-----:R-:W-:Y:S02]  /*1bb0*/  LEA R3, R6.reuse, UR4, 0x2 ;  /* 0x0000000406037c11 */ /* 0x041fe4000f8e10ff */
[----:B------:R-:W-:-:S03]  /*1bc0*/  ISETP.NE.AND P1, PT, R6, RZ, PT ;  /* 0x000000ff0600720c */ /* 0x000fc60003f25270 */
[----:B------:R0:W-:Y:S01]  /*1bd0*/  STS [R3], R26 ;  /* 0x0000001a03007388 */ /* 0x0001e20000000800 */
[----:B------:R-:W-:Y:S06]  /*1be0*/  BAR.SYNC.DEFER_BLOCKING 0x0 ;  /* 0x0000000000007b1d */ /* 0x000fec0000010000 */
[----:B------:R-:W-:Y:S05]  /*1bf0*/  BRA.U !UP0, `(.L_x_9) ;  /* 0x0000000108307547 */ /* 0x000fea000b800000 */
.L_x_10:
[----:B------:R-:W-:Y:S02]  /*1c00*/  USHF.R.U32.HI UR4, URZ, 0x1, UR7 ;  /* 0x00000001ff047899 */ /* 0x000fe40008011607 */
[----:B------:R-:W-:-:S04]  /*1c10*/  UISETP.GT.U32.AND UP0, UPT, UR7, 0x3, UPT ;  /* 0x000000030700788c */ /* 0x000fc8000bf04070 */
[----:B------:R-:W-:Y:S01]  /*1c20*/  ISETP.GE.U32.AND P0, PT, R6, UR4, PT ;  /* 0x0000000406007c0c */ /* 0x000fe2000bf06070 */
[----:B------:R-:W-:Y:S01]  /*1c30*/  IMAD.U32 R2, RZ, RZ, UR4 ;  /* 0x00000004ff027e24 */ /* 0x000fe2000f8e00ff */
[----:B------:R-:W-:-:S11]  /*1c40*/  UMOV UR7, UR4 ;  /* 0x0000000400077c82 */ /* 0x000fd60008000000 */
[----:B------:R-:W-:Y:S01]  /*1c50*/  @!P0 IMAD R2, R2, 0x4, R3 ;  /* 0x0000000402028824 */ /* 0x000fe200078e0203 */
[----:B------:R-:W-:Y:S05]  /*1c60*/  @!P0 LDS R5, [R3] ;  /* 0x0000000003058984 */ /* 0x000fea0000000800 */
[----:B-1----:R-:W1:Y:S02]  /*1c70*/  @!P0 LDS R2, [R2] ;  /* 0x0000000002028984 */ /* 0x002e640000000800 */
[----:B-1----:R-:W-:-:S05]  /*1c80*/  @!P0 IMAD.IADD R4, R2, 0x1, R5 ;  /* 0x0000000102048824 */ /* 0x002fca00078e0205 */
[----:B------:R1:W-:Y:S01]  /*1c90*/  @!P0 STS [R3], R4 ;  /* 0x0000000403008388 */ /* 0x0003e20000000800 */
[----:B------:R-:W-:Y:S06]  /*1ca0*/  BAR.SYNC.DEFER_BLOCKING 0x0 ;  /* 0x0000000000007b1d */ /* 0x000fec0000010000 */
[----:B------:R-:W-:Y:S05]  /*1cb0*/  BRA.U UP0, `(.L_x_10) ;  /* 0xfffffffd00d07547 */ /* 0x000fea000b83ffff */
.L_x_9:
[----:B------:R-:W-:Y:S05]  /*1cc0*/  @P1 EXIT ;  /* 0x000000000000194d */ /* 0x000fea0003800000 */
[----:B------:R-:W2:Y:S01]  /*1cd0*/  S2UR UR5, SR_CgaCtaId ;  /* 0x00000000000579c3 */ /* 0x000ea20000008800 */
[----:B------:R-:W-:-:S07]  /*1ce0*/  UMOV UR4, 0x400 ;  /* 0x0000040000047882 */ /* 0x000fce0000000000 */
[----:B01----:R-:W0:Y:S01]  /*1cf0*/  LDC.64 R2, c[0x0][0x388] ;  /* 0x0000e200ff027b82 */ /* 0x003e220000000a00 */
[----:B--2---:R-:W-:Y:S01]  /*1d00*/  ULEA UR4, UR5, UR4, 0x18 ;  /* 0x0000000405047291 */ /* 0x004fe2000f8ec0ff */
[----:B0-----:R-:W-:-:S08]  /*1d10*/  IMAD.WIDE.U32 R2, R0, 0x4, R2 ;  /* 0x0000000400027825 */ /* 0x001fd000078e0002 */
[----:B------:R-:W0:Y:S04]  /*1d20*/  LDS R5, [UR4] ;  /* 0x00000004ff057984 */ /* 0x000e280008000800 */
[----:B0-----:R-:W-:Y:S01]  /*1d30*/  STG.E desc[UR8][R2.64], R5 ;  /* 0x0000000502007986 */ /* 0x001fe2000c101908 */
[----:B------:R-:W-:Y:S05]  /*1d40*/  EXIT ;  /* 0x000000000000794d */ /* 0x000fea0003800000 */
.L_x_11:
[----:B------:R-:W-:-:S00]  /*1d50*/  BRA `(.L_x_11) ;  /* 0xfffffffc00fc7947 */ /* 0x000fc0000383ffff */
[----:B------:R-:W-:-:S00]  /*1d60*/  NOP ;  /* 0x0000000000007918 */ /* 0x000fc00000000000 */
        /* <DEDUP_REMOVED lines=9> */
.L_x_12:


//--------------------- .nv.global.init           --------------------------
	.section	.nv.global.init,"aw",@progbits
	.align	4
.nv.global.init:
	.type		mrg32k3aM1SubSeq,@object
	.size		mrg32k3aM1SubSeq,(mrg32k3aM2SubSeq - mrg32k3aM1SubSeq)
mrg32k3aM1SubSeq:
        /*0000*/ 	.byte	0x0b, 0xcc, 0xee, 0x04, 0x73, 0x29, 0x8b, 0x6f, 0xf6, 0x53, 0x03, 0xf6, 0x23, 0xf6, 0xea, 0xda
        /* <DEDUP_REMOVED lines=125> */
	.type		mrg32k3aM2SubSeq,@object
	.size		mrg32k3aM2SubSeq,(mrg32k3aM1 - mrg32k3aM2SubSeq)
mrg32k3aM2SubSeq:
        /* <DEDUP_REMOVED lines=126> */
	.type		mrg32k3aM1,@object
	.size		mrg32k3aM1,(mrg32k3aM1Seq - mrg32k3aM1)
mrg32k3aM1:
        /* <DEDUP_REMOVED lines=144> */
	.type		mrg32k3aM1Seq,@object
	.size		mrg32k3aM1Seq,(mrg32k3aM2 - mrg32k3aM1Seq)
mrg32k3aM1Seq:
        /* <DEDUP_REMOVED lines=144> */
	.type		mrg32k3aM2,@object
	.size		mrg32k3aM2,(mrg32k3aM2Seq - mrg32k3aM2)
mrg32k3aM2:
        /* <DEDUP_REMOVED lines=144> */
	.type		mrg32k3aM2Seq,@object
	.size		mrg32k3aM2Seq,(precalc_xorwow_matrix - mrg32k3aM2Seq)
mrg32k3aM2Seq:
        /* <DEDUP_REMOVED lines=144> */
	.type		precalc_xorwow_matrix,@object
	.size		precalc_xorwow_matrix,(precalc_xorwow_offset_matrix - precalc_xorwow_matrix)
precalc_xorwow_matrix:
        /* <DEDUP_REMOVED lines=6400> */
	.type		precalc_xorwow_offset_matrix,@object
	.size		precalc_xorwow_offset_matrix,(.L_1 - precalc_xorwow_offset_matrix)
precalc_xorwow_offset_matrix:
        /* <DEDUP_REMOVED lines=6400> */
.L_1:


//--------------------- .nv.shared._Z8mykerneliPiPd --------------------------
	.section	.nv.shared._Z8mykerneliPiPd,"aw",@nobits
	.sectionflags	@""
	.align	16
	.zero		1024


//--------------------- .nv.shared.reserved.0     --------------------------
	.section	.nv.shared.reserved.0,"aw",@nobits
	.weak		__nv_reservedSMEM_offset_0_alias
	.size		__nv_reservedSMEM_offset_0_alias, 0, 64
	.other		__nv_reservedSMEM_offset_0_alias,@"STO_CUDA_RESERVED_SHARED STV_DEFAULT"
__nv_reservedSMEM_offset_0_alias:
	.zero		0
	.zero		64


//--------------------- .nv.constant0._Z8mykerneliPiPd --------------------------
	.section	.nv.constant0._Z8mykerneliPiPd,"a",@progbits
	.sectionflags	@""
	.align	4
.nv.constant0._Z8mykerneliPiPd:
	.zero		920


//--------------------- SYMBOLS --------------------------

	.type		.nv.reservedSmem.offset0,@object
	.size		.nv.reservedSmem.offset0,0x4
	.type		.nv.reservedSmem.cap,@object
	.size		.nv.reservedSmem.cap,0x4
